//
// Generated by NVIDIA NVVM Compiler
//
// Compiler Build ID: CL-36424714
// Cuda compilation tools, release 13.0, V13.0.88
// Based on NVVM 20.0.0
//

.version 9.0
.target sm_100
.address_size 64

	// .globl	_Z18bit_reverse_kernelPii

.visible .entry _Z18bit_reverse_kernelPii(
	.param .u64 .ptr .align 1 _Z18bit_reverse_kernelPii_param_0,
	.param .u32 _Z18bit_reverse_kernelPii_param_1
)
{
	.reg .pred 	%p<10>;
	.reg .b32 	%r<66>;
	.reg .b64 	%rd<7>;

	ld.param.u64 	%rd1, [_Z18bit_reverse_kernelPii_param_0];
	ld.param.u32 	%r54, [_Z18bit_reverse_kernelPii_param_1];
	mov.u32 	%r27, %ctaid.x;
	mov.u32 	%r28, %ntid.x;
	mov.u32 	%r29, %tid.x;
	mad.lo.s32 	%r1, %r27, %r28, %r29;
	setp.ge.s32 	%p1, %r1, %r54;
	@%p1 bra 	$L__BB0_13;
	setp.lt.s32 	%p2, %r54, 2;
	mov.b32 	%r55, 0;
	@%p2 bra 	$L__BB0_4;
	mov.b32 	%r55, 0;
$L__BB0_3:
	add.s32 	%r55, %r55, 1;
	shr.u32 	%r8, %r54, 1;
	setp.gt.u32 	%p3, %r54, 3;
	mov.u32 	%r54, %r8;
	@%p3 bra 	$L__BB0_3;
$L__BB0_4:
	setp.eq.s32 	%p4, %r55, 0;
	mov.b32 	%r65, 0;
	@%p4 bra 	$L__BB0_11;
	and.b32  	%r3, %r55, 3;
	setp.lt.u32 	%p5, %r55, 4;
	mov.b32 	%r65, 0;
	mov.u32 	%r61, %r1;
	@%p5 bra 	$L__BB0_8;
	and.b32  	%r36, %r55, -4;
	neg.s32 	%r56, %r36;
	mov.b32 	%r65, 0;
	mov.u32 	%r61, %r1;
$L__BB0_7:
	shl.b32 	%r37, %r61, 2;
	and.b32  	%r38, %r37, 4;
	shr.u32 	%r39, %r61, 2;
	shl.b32 	%r40, %r65, 3;
	or.b32  	%r41, %r40, %r38;
	and.b32  	%r42, %r61, 2;
	or.b32  	%r43, %r42, %r41;
	and.b32  	%r44, %r39, 1;
	or.b32  	%r45, %r43, %r44;
	shr.u32 	%r46, %r61, 3;
	shl.b32 	%r47, %r45, 1;
	and.b32  	%r48, %r46, 1;
	or.b32  	%r65, %r47, %r48;
	shr.s32 	%r61, %r61, 4;
	add.s32 	%r56, %r56, 4;
	setp.ne.s32 	%p6, %r56, 0;
	@%p6 bra 	$L__BB0_7;
$L__BB0_8:
	setp.eq.s32 	%p7, %r3, 0;
	@%p7 bra 	$L__BB0_11;
	neg.s32 	%r62, %r3;
$L__BB0_10:
	.pragma "nounroll";
	shl.b32 	%r49, %r65, 1;
	and.b32  	%r50, %r61, 1;
	or.b32  	%r65, %r49, %r50;
	shr.s32 	%r61, %r61, 1;
	add.s32 	%r62, %r62, 1;
	setp.ne.s32 	%p8, %r62, 0;
	@%p8 bra 	$L__BB0_10;
$L__BB0_11:
	setp.ge.s32 	%p9, %r1, %r65;
	@%p9 bra 	$L__BB0_13;
	cvta.to.global.u64 	%rd2, %rd1;
	mul.wide.s32 	%rd3, %r1, 4;
	add.s64 	%rd4, %rd2, %rd3;
	ld.global.u32 	%r51, [%rd4];
	mul.wide.s32 	%rd5, %r65, 4;
	add.s64 	%rd6, %rd2, %rd5;
	ld.global.u32 	%r52, [%rd6];
	st.global.u32 	[%rd4], %r52;
	st.global.u32 	[%rd6], %r51;
$L__BB0_13:
	ret;

}
	// .globl	_Z20ntt_butterfly_kernelPiiiii
.visible .entry _Z20ntt_butterfly_kernelPiiiii(
	.param .u64 .ptr .align 1 _Z20ntt_butterfly_kernelPiiiii_param_0,
	.param .u32 _Z20ntt_butterfly_kernelPiiiii_param_1,
	.param .u32 _Z20ntt_butterfly_kernelPiiiii_param_2,
	.param .u32 _Z20ntt_butterfly_kernelPiiiii_param_3,
	.param .u32 _Z20ntt_butterfly_kernelPiiiii_param_4
)
{
	.reg .pred 	%p<9>;
	.reg .b32 	%r<46>;
	.reg .b64 	%rd<35>;

	ld.param.u64 	%rd19, [_Z20ntt_butterfly_kernelPiiiii_param_0];
	ld.param.u32 	%r16, [_Z20ntt_butterfly_kernelPiiiii_param_1];
	ld.param.u32 	%r13, [_Z20ntt_butterfly_kernelPiiiii_param_2];
	ld.param.u32 	%r43, [_Z20ntt_butterfly_kernelPiiiii_param_3];
	ld.param.u32 	%r15, [_Z20ntt_butterfly_kernelPiiiii_param_4];
	mov.u32 	%r17, %ctaid.x;
	mov.u32 	%r18, %ntid.x;
	mov.u32 	%r19, %tid.x;
	mad.lo.s32 	%r1, %r17, %r18, %r19;
	shr.s32 	%r2, %r13, 1;
	div.s32 	%r20, %r16, %r13;
	mul.lo.s32 	%r21, %r20, %r2;
	setp.ge.s32 	%p1, %r1, %r21;
	@%p1 bra 	$L__BB1_17;
	div.s32 	%r22, %r1, %r2;
	mul.lo.s32 	%r23, %r22, %r2;
	sub.s32 	%r3, %r1, %r23;
	mul.lo.s32 	%r4, %r22, %r13;
	setp.lt.s32 	%p2, %r3, 1;
	mov.b64 	%rd33, 1;
	@%p2 bra 	$L__BB1_13;
	cvt.s64.s32 	%rd1, %r15;
	mov.b32 	%r45, 1;
	mov.u32 	%r42, %r3;
$L__BB1_3:
	and.b32  	%r25, %r42, 1;
	setp.eq.b32 	%p3, %r25, 1;
	not.pred 	%p4, %p3;
	@%p4 bra 	$L__BB1_8;
	mul.wide.s32 	%rd2, %r43, %r45;
	or.b64  	%rd21, %rd2, %rd1;
	and.b64  	%rd22, %rd21, -4294967296;
	setp.ne.s64 	%p5, %rd22, 0;
	@%p5 bra 	$L__BB1_6;
	cvt.u32.u64 	%r26, %rd1;
	cvt.u32.u64 	%r27, %rd2;
	rem.u32 	%r28, %r27, %r26;
	cvt.u64.u32 	%rd31, %r28;
	bra.uni 	$L__BB1_7;
$L__BB1_6:
	rem.s64 	%rd31, %rd2, %rd1;
$L__BB1_7:
	cvt.u32.u64 	%r45, %rd31;
$L__BB1_8:
	mul.wide.s32 	%rd6, %r43, %r43;
	or.b64  	%rd23, %rd6, %rd1;
	and.b64  	%rd24, %rd23, -4294967296;
	setp.ne.s64 	%p6, %rd24, 0;
	@%p6 bra 	$L__BB1_10;
	cvt.u32.u64 	%r29, %rd1;
	cvt.u32.u64 	%r30, %rd6;
	rem.u32 	%r31, %r30, %r29;
	cvt.u64.u32 	%rd32, %r31;
	bra.uni 	$L__BB1_11;
$L__BB1_10:
	rem.s64 	%rd32, %rd6, %rd1;
$L__BB1_11:
	cvt.u32.u64 	%r43, %rd32;
	shr.u32 	%r11, %r42, 1;
	setp.gt.u32 	%p7, %r42, 1;
	mov.u32 	%r42, %r11;
	@%p7 bra 	$L__BB1_3;
	cvt.s64.s32 	%rd33, %r45;
$L__BB1_13:
	add.s32 	%r32, %r4, %r3;
	cvta.to.global.u64 	%rd25, %rd19;
	mul.wide.s32 	%rd26, %r32, 4;
	add.s64 	%rd12, %rd25, %rd26;
	ld.global.u32 	%r12, [%rd12];
	mul.wide.s32 	%rd27, %r2, 4;
	add.s64 	%rd13, %rd12, %rd27;
	ld.global.s32 	%rd28, [%rd13];
	mul.lo.s64 	%rd14, %rd33, %rd28;
	cvt.s64.s32 	%rd15, %r15;
	or.b64  	%rd29, %rd14, %rd15;
	and.b64  	%rd30, %rd29, -4294967296;
	setp.ne.s64 	%p8, %rd30, 0;
	@%p8 bra 	$L__BB1_15;
	cvt.u32.u64 	%r33, %rd15;
	cvt.u32.u64 	%r34, %rd14;
	rem.u32 	%r35, %r34, %r33;
	cvt.u64.u32 	%rd34, %r35;
	bra.uni 	$L__BB1_16;
$L__BB1_15:
	rem.s64 	%rd34, %rd14, %rd15;
$L__BB1_16:
	cvt.u32.u64 	%r36, %rd34;
	add.s32 	%r37, %r12, %r36;
	rem.s32 	%r38, %r37, %r15;
	st.global.u32 	[%rd12], %r38;
	add.s32 	%r39, %r12, %r15;
	sub.s32 	%r40, %r39, %r36;
	rem.s32 	%r41, %r40, %r15;
	st.global.u32 	[%rd13], %r41;
$L__BB1_17:
	ret;

}
	// .globl	_Z25pointwise_multiply_kernelPiS_ii
.visible .entry _Z25pointwise_multiply_kernelPiS_ii(
	.param .u64 .ptr .align 1 _Z25pointwise_multiply_kernelPiS_ii_param_0,
	.param .u64 .ptr .align 1 _Z25pointwise_multiply_kernelPiS_ii_param_1,
	.param .u32 _Z25pointwise_multiply_kernelPiS_ii_param_2,
	.param .u32 _Z25pointwise_multiply_kernelPiS_ii_param_3
)
{
	.reg .pred 	%p<3>;
	.reg .b32 	%r<12>;
	.reg .b64 	%rd<16>;

	ld.param.u64 	%rd7, [_Z25pointwise_multiply_kernelPiS_ii_param_0];
	ld.param.u64 	%rd8, [_Z25pointwise_multiply_kernelPiS_ii_param_1];
	ld.param.u32 	%r3, [_Z25pointwise_multiply_kernelPiS_ii_param_2];
	ld.param.u32 	%r2, [_Z25pointwise_multiply_kernelPiS_ii_param_3];
	mov.u32 	%r4, %ctaid.x;
	mov.u32 	%r5, %ntid.x;
	mov.u32 	%r6, %tid.x;
	mad.lo.s32 	%r1, %r4, %r5, %r6;
	setp.ge.s32 	%p1, %r1, %r3;
	@%p1 bra 	$L__BB2_5;
	cvta.to.global.u64 	%rd9, %rd7;
	cvta.to.global.u64 	%rd10, %rd8;
	mul.wide.s32 	%rd11, %r1, 4;
	add.s64 	%rd1, %rd9, %rd11;
	ld.global.u32 	%r7, [%rd1];
	add.s64 	%rd12, %rd10, %rd11;
	ld.global.u32 	%r8, [%rd12];
	mul.wide.s32 	%rd2, %r8, %r7;
	cvt.s64.s32 	%rd3, %r2;
	or.b64  	%rd13, %rd2, %rd3;
	and.b64  	%rd14, %rd13, -4294967296;
	setp.ne.s64 	%p2, %rd14, 0;
	@%p2 bra 	$L__BB2_3;
	cvt.u32.u64 	%r9, %rd3;
	cvt.u32.u64 	%r10, %rd2;
	rem.u32 	%r11, %r10, %r9;
	cvt.u64.u32 	%rd15, %r11;
	bra.uni 	$L__BB2_4;
$L__BB2_3:
	rem.s64 	%rd15, %rd2, %rd3;
$L__BB2_4:
	st.global.u32 	[%rd1], %rd15;
$L__BB2_5:
	ret;

}
	// .globl	_Z16normalize_kernelPiiii
.visible .entry _Z16normalize_kernelPiiii(
	.param .u64 .ptr .align 1 _Z16normalize_kernelPiiii_param_0,
	.param .u32 _Z16normalize_kernelPiiii_param_1,
	.param .u32 _Z16normalize_kernelPiiii_param_2,
	.param .u32 _Z16normalize_kernelPiiii_param_3
)
{
	.reg .pred 	%p<3>;
	.reg .b32 	%r<12>;
	.reg .b64 	%rd<13>;

	ld.param.u64 	%rd7, [_Z16normalize_kernelPiiii_param_0];
	ld.param.u32 	%r4, [_Z16normalize_kernelPiiii_param_1];
	ld.param.u32 	%r2, [_Z16normalize_kernelPiiii_param_2];
	ld.param.u32 	%r3, [_Z16normalize_kernelPiiii_param_3];
	mov.u32 	%r5, %ctaid.x;
	mov.u32 	%r6, %ntid.x;
	mov.u32 	%r7, %tid.x;
	mad.lo.s32 	%r1, %r5, %r6, %r7;
	setp.ge.s32 	%p1, %r1, %r4;
	@%p1 bra 	$L__BB3_5;
	cvta.to.global.u64 	%rd8, %rd7;
	mul.wide.s32 	%rd9, %r1, 4;
	add.s64 	%rd1, %rd8, %rd9;
	ld.global.u32 	%r8, [%rd1];
	mul.wide.s32 	%rd2, %r8, %r2;
	cvt.s64.s32 	%rd3, %r3;
	or.b64  	%rd10, %rd2, %rd3;
	and.b64  	%rd11, %rd10, -4294967296;
	setp.ne.s64 	%p2, %rd11, 0;
	@%p2 bra 	$L__BB3_3;
	cvt.u32.u64 	%r9, %rd3;
	cvt.u32.u64 	%r10, %rd2;
	rem.u32 	%r11, %r10, %r9;
	cvt.u64.u32 	%rd12, %r11;
	bra.uni 	$L__BB3_4;
$L__BB3_3:
	rem.s64 	%rd12, %rd2, %rd3;
$L__BB3_4:
	st.global.u32 	[%rd1], %rd12;
$L__BB3_5:
	ret;

}


// ===== COMPILED SASS (sm_100) =====

	.target	sm_100

	.elftype	@"ET_EXEC"


//--------------------- .note.nv.tkinfo           --------------------------
	.section	.note.nv.tkinfo,"",@"SHT_NOTE"
	.sectionflags	@"SHF_NOTE_NV_TKINFO"
	.tkinfo
        /*0018*/ 	.word	0x00000002
        /*0030*/ 	.string	""
        /*0030*/ 	.string	"ptxas"
        /*0030*/ 	.string	"Cuda compilation tools, release 13.0, V13.0.88"
        /*0030*/ 	.string	"Build cuda_13.0.r13.0/compiler.36424714_0"
        /*0030*/ 	.string	"-arch sm_100 -m 64 "



//--------------------- .note.nv.cuinfo           --------------------------
	.section	.note.nv.cuinfo,"",@"SHT_NOTE"
	.sectionflags	@"SHF_NOTE_NV_CUINFO"
        /*0018*/ 	.short	0x0002
        /*001a*/ 	.short	0x0064
        /*001c*/ 	.short	0x0082
	.zero		2


//--------------------- .nv.info                  --------------------------
	.section	.nv.info,"",@"SHT_CUDA_INFO"
	.align	4


	//----- nvinfo : EIATTR_REGCOUNT
	.align		4
        /*0000*/ 	.byte	0x04, 0x2f
        /*0002*/ 	.short	(.L_1 - .L_0)
	.align		4
.L_0:
        /*0004*/ 	.word	index@(_Z18bit_reverse_kernelPii)
        /*0008*/ 	.word	0x0000000c


	//----- nvinfo : EIATTR_FRAME_SIZE
	.align		4
.L_1:
        /*000c*/ 	.byte	0x04, 0x11
        /*000e*/ 	.short	(.L_3 - .L_2)
	.align		4
.L_2:
        /*0010*/ 	.word	index@(_Z18bit_reverse_kernelPii)
        /*0014*/ 	.word	0x00000000


	//----- nvinfo : EIATTR_REGCOUNT
	.align		4
.L_3:
        /*0018*/ 	.byte	0x04, 0x2f
        /*001a*/ 	.short	(.L_5 - .L_4)
	.align		4
.L_4:
        /*001c*/ 	.word	index@(_Z20ntt_butterfly_kernelPiiiii)
        /*0020*/ 	.word	0x0000001a


	//----- nvinfo : EIATTR_FRAME_SIZE
	.align		4
.L_5:
        /*0024*/ 	.byte	0x04, 0x11
        /*0026*/ 	.short	(.L_7 - .L_6)
	.align		4
.L_6:
        /*0028*/ 	.word	index@($__internal_2_$__cuda_sm20_rem_s64)
        /*002c*/ 	.word	0x00000000


	//----- nvinfo : EIATTR_FRAME_SIZE
	.align		4
.L_7:
        /*0030*/ 	.byte	0x04, 0x11
        /*0032*/ 	.short	(.L_9 - .L_8)
	.align		4
.L_8:
        /*0034*/ 	.word	index@(_Z20ntt_butterfly_kernelPiiiii)
        /*0038*/ 	.word	0x00000000


	//----- nvinfo : EIATTR_REGCOUNT
	.align		4
.L_9:
        /*003c*/ 	.byte	0x04, 0x2f
        /*003e*/ 	.short	(.L_11 - .L_10)
	.align		4
.L_10:
        /*0040*/ 	.word	index@(_Z25pointwise_multiply_kernelPiS_ii)
        /*0044*/ 	.word	0x00000012


	//----- nvinfo : EIATTR_FRAME_SIZE
	.align		4
.L_11:
        /*0048*/ 	.byte	0x04, 0x11
        /*004a*/ 	.short	(.L_13 - .L_12)
	.align		4
.L_12:
        /*004c*/ 	.word	index@($__internal_1_$__cuda_sm20_rem_s64)
        /*0050*/ 	.word	0x00000000


	//----- nvinfo : EIATTR_FRAME_SIZE
	.align		4
.L_13:
        /*0054*/ 	.byte	0x04, 0x11
        /*0056*/ 	.short	(.L_15 - .L_14)
	.align		4
.L_14:
        /*0058*/ 	.word	index@(_Z25pointwise_multiply_kernelPiS_ii)
        /*005c*/ 	.word	0x00000000


	//----- nvinfo : EIATTR_REGCOUNT
	.align		4
.L_15:
        /*0060*/ 	.byte	0x04, 0x2f
        /*0062*/ 	.short	(.L_17 - .L_16)
	.align		4
.L_16:
        /*0064*/ 	.word	index@(_Z16normalize_kernelPiiii)
        /*0068*/ 	.word	0x00000012


	//----- nvinfo : EIATTR_FRAME_SIZE
	.align		4
.L_17:
        /*006c*/ 	.byte	0x04, 0x11
        /*006e*/ 	.short	(.L_19 - .L_18)
	.align		4
.L_18:
        /*0070*/ 	.word	index@($__internal_0_$__cuda_sm20_rem_s64)
        /*0074*/ 	.word	0x00000000


	//----- nvinfo : EIATTR_FRAME_SIZE
	.align		4
.L_19:
        /*0078*/ 	.byte	0x04, 0x11
        /*007a*/ 	.short	(.L_21 - .L_20)
	.align		4
.L_20:
        /*007c*/ 	.word	index@(_Z16normalize_kernelPiiii)
        /*0080*/ 	.word	0x00000000


	//----- nvinfo : EIATTR_MIN_STACK_SIZE
	.align		4
.L_21:
        /*0084*/ 	.byte	0x04, 0x12
        /*0086*/ 	.short	(.L_23 - .L_22)
	.align		4
.L_22:
        /*0088*/ 	.word	index@(_Z16normalize_kernelPiiii)
        /*008c*/ 	.word	0x00000000


	//----- nvinfo : EIATTR_MIN_STACK_SIZE
	.align		4
.L_23:
        /*0090*/ 	.byte	0x04, 0x12
        /*0092*/ 	.short	(.L_25 - .L_24)
	.align		4
.L_24:
        /*0094*/ 	.word	index@(_Z25pointwise_multiply_kernelPiS_ii)
        /*0098*/ 	.word	0x00000000


	//----- nvinfo : EIATTR_MIN_STACK_SIZE
	.align		4
.L_25:
        /*009c*/ 	.byte	0x04, 0x12
        /*009e*/ 	.short	(.L_27 - .L_26)
	.align		4
.L_26:
        /*00a0*/ 	.word	index@(_Z20ntt_butterfly_kernelPiiiii)
        /*00a4*/ 	.word	0x00000000


	//----- nvinfo : EIATTR_MIN_STACK_SIZE
	.align		4
.L_27:
        /*00a8*/ 	.byte	0x04, 0x12
        /*00aa*/ 	.short	(.L_29 - .L_28)
	.align		4
.L_28:
        /*00ac*/ 	.word	index@(_Z18bit_reverse_kernelPii)
        /*00b0*/ 	.word	0x00000000
.L_29:


//--------------------- .nv.compat                --------------------------
	.section	.nv.compat,"",@"SHT_CUDA_COMPAT_INFO"
	.align	4
        /*0000*/ 	.byte	0x02, 0x09, 0x00, 0x00, 0x02, 0x02, 0x01, 0x00, 0x02, 0x05, 0x05, 0x00, 0x03, 0x07, 0x01, 0x01
        /*0010*/ 	.byte	0x02, 0x03, 0x00, 0x00, 0x02, 0x06, 0x01, 0x00, 0x04, 0x0b, 0x08, 0x00, 0x09, 0x00, 0x00, 0x00
        /*0020*/ 	.byte	0x00, 0x00, 0x00, 0x00


//--------------------- .nv.info._Z16normalize_kernelPiiii --------------------------
	.section	.nv.info._Z16normalize_kernelPiiii,"",@"SHT_CUDA_INFO"
	.sectionflags	@""
	.align	4


	//----- nvinfo : EIATTR_CUDA_API_VERSION
	.align		4
        /*0000*/ 	.byte	0x04, 0x37
        /*0002*/ 	.short	(.L_31 - .L_30)
.L_30:
        /*0004*/ 	.word	0x00000082


	//----- nvinfo : EIATTR_KPARAM_INFO
	.align		4
.L_31:
        /*0008*/ 	.byte	0x04, 0x17
        /*000a*/ 	.short	(.L_33 - .L_32)
.L_32:
        /*000c*/ 	.word	0x00000000
        /*0010*/ 	.short	0x0003
        /*0012*/ 	.short	0x0010
        /*0014*/ 	.byte	0x00, 0xf0, 0x11, 0x00


	//----- nvinfo : EIATTR_KPARAM_INFO
	.align		4
.L_33:
        /*0018*/ 	.byte	0x04, 0x17
        /*001a*/ 	.short	(.L_35 - .L_34)
.L_34:
        /*001c*/ 	.word	0x00000000
        /*0020*/ 	.short	0x0002
        /*0022*/ 	.short	0x000c
        /*0024*/ 	.byte	0x00, 0xf0, 0x11, 0x00


	//----- nvinfo : EIATTR_KPARAM_INFO
	.align		4
.L_35:
        /*0028*/ 	.byte	0x04, 0x17
        /*002a*/ 	.short	(.L_37 - .L_36)
.L_36:
        /*002c*/ 	.word	0x00000000
        /*0030*/ 	.short	0x0001
        /*0032*/ 	.short	0x0008
        /*0034*/ 	.byte	0x00, 0xf0, 0x11, 0x00


	//----- nvinfo : EIATTR_KPARAM_INFO
	.align		4
.L_37:
        /*0038*/ 	.byte	0x04, 0x17
        /*003a*/ 	.short	(.L_39 - .L_38)
.L_38:
        /*003c*/ 	.word	0x00000000
        /*0040*/ 	.short	0x0000
        /*0042*/ 	.short	0x0000
        /*0044*/ 	.byte	0x00, 0xf5, 0x21, 0x00


	//----- nvinfo : EIATTR_SPARSE_MMA_MASK
	.align		4
.L_39:
        /*0048*/ 	.byte	0x03, 0x50
        /*004a*/ 	.short	0x0000


	//----- nvinfo : EIATTR_MAXREG_COUNT
	.align		4
        /*004c*/ 	.byte	0x03, 0x1b
        /*004e*/ 	.short	0x00ff


	//----- nvinfo : EIATTR_MERCURY_ISA_VERSION
	.align		4
        /*0050*/ 	.byte	0x03, 0x5f
        /*0052*/ 	.short	0x0101


	//----- nvinfo : EIATTR_VRC_CTA_INIT_COUNT
	.align		4
        /*0054*/ 	.byte	0x02, 0x4a
	.zero		1
	.zero		1


	//----- nvinfo : EIATTR_EXIT_INSTR_OFFSETS
	.align		4
        /*0058*/ 	.byte	0x04, 0x1c
        /*005a*/ 	.short	(.L_41 - .L_40)


	//   ....[0]....
.L_40:
        /*005c*/ 	.word	0x00000070


	//   ....[1]....
        /*0060*/ 	.word	0x000002b0


	//----- nvinfo : EIATTR_CRS_STACK_SIZE
	.align		4
.L_41:
        /*0064*/ 	.byte	0x04, 0x1e
        /*0066*/ 	.short	(.L_43 - .L_42)
.L_42:
        /*0068*/ 	.word	0x00000000


	//----- nvinfo : EIATTR_CBANK_PARAM_SIZE
	.align		4
.L_43:
        /*006c*/ 	.byte	0x03, 0x19
        /*006e*/ 	.short	0x0014


	//----- nvinfo : EIATTR_PARAM_CBANK
	.align		4
        /*0070*/ 	.byte	0x04, 0x0a
        /*0072*/ 	.short	(.L_45 - .L_44)
	.align		4
.L_44:
        /*0074*/ 	.word	index@(.nv.constant0._Z16normalize_kernelPiiii)
        /*0078*/ 	.short	0x0380
        /*007a*/ 	.short	0x0014


	//----- nvinfo : EIATTR_SW_WAR
	.align		4
.L_45:
        /*007c*/ 	.byte	0x04, 0x36
        /*007e*/ 	.short	(.L_47 - .L_46)
.L_46:
        /*0080*/ 	.word	0x00000008
.L_47:


//--------------------- .nv.info._Z25pointwise_multiply_kernelPiS_ii --------------------------
	.section	.nv.info._Z25pointwise_multiply_kernelPiS_ii,"",@"SHT_CUDA_INFO"
	.sectionflags	@""
	.align	4


	//----- nvinfo : EIATTR_CUDA_API_VERSION
	.align		4
        /*0000*/ 	.byte	0x04, 0x37
        /*0002*/ 	.short	(.L_49 - .L_48)
.L_48:
        /*0004*/ 	.word	0x00000082


	//----- nvinfo : EIATTR_KPARAM_INFO
	.align		4
.L_49:
        /*0008*/ 	.byte	0x04, 0x17
        /*000a*/ 	.short	(.L_51 - .L_50)
.L_50:
        /*000c*/ 	.word	0x00000000
        /*0010*/ 	.short	0x0003
        /*0012*/ 	.short	0x0014
        /*0014*/ 	.byte	0x00, 0xf0, 0x11, 0x00


	//----- nvinfo : EIATTR_KPARAM_INFO
	.align		4
.L_51:
        /*0018*/ 	.byte	0x04, 0x17
        /*001a*/ 	.short	(.L_53 - .L_52)
.L_52:
        /*001c*/ 	.word	0x00000000
        /*0020*/ 	.short	0x0002
        /*0022*/ 	.short	0x0010
        /*0024*/ 	.byte	0x00, 0xf0, 0x11, 0x00


	//----- nvinfo : EIATTR_KPARAM_INFO
	.align		4
.L_53:
        /*0028*/ 	.byte	0x04, 0x17
        /*002a*/ 	.short	(.L_55 - .L_54)
.L_54:
        /*002c*/ 	.word	0x00000000
        /*0030*/ 	.short	0x0001
        /*0032*/ 	.short	0x0008
        /*0034*/ 	.byte	0x00, 0xf5, 0x21, 0x00


	//----- nvinfo : EIATTR_KPARAM_INFO
	.align		4
.L_55:
        /*0038*/ 	.byte	0x04, 0x17
        /*003a*/ 	.short	(.L_57 - .L_56)
.L_56:
        /*003c*/ 	.word	0x00000000
        /*0040*/ 	.short	0x0000
        /*0042*/ 	.short	0x0000
        /*0044*/ 	.byte	0x00, 0xf5, 0x21, 0x00


	//----- nvinfo : EIATTR_SPARSE_MMA_MASK
	.align		4
.L_57:
        /*0048*/ 	.byte	0x03, 0x50
        /*004a*/ 	.short	0x0000


	//----- nvinfo : EIATTR_MAXREG_COUNT
	.align		4
        /*004c*/ 	.byte	0x03, 0x1b
        /*004e*/ 	.short	0x00ff


	//----- nvinfo : EIATTR_MERCURY_ISA_VERSION
	.align		4
        /*0050*/ 	.byte	0x03, 0x5f
        /*0052*/ 	.short	0x0101


	//----- nvinfo : EIATTR_VRC_CTA_INIT_COUNT
	.align		4
        /*0054*/ 	.byte	0x02, 0x4a
	.zero		1
	.zero		1


	//----- nvinfo : EIATTR_EXIT_INSTR_OFFSETS
	.align		4
        /*0058*/ 	.byte	0x04, 0x1c
        /*005a*/ 	.short	(.L_59 - .L_58)


	//   ....[0]....
.L_58:
        /*005c*/ 	.word	0x00000070


	//   ....[1]....
        /*0060*/ 	.word	0x000002d0


	//----- nvinfo : EIATTR_CRS_STACK_SIZE
	.align		4
.L_59:
        /*0064*/ 	.byte	0x04, 0x1e
        /*0066*/ 	.short	(.L_61 - .L_60)
.L_60:
        /*0068*/ 	.word	0x00000000


	//----- nvinfo : EIATTR_CBANK_PARAM_SIZE
	.align		4
.L_61:
        /*006c*/ 	.byte	0x03, 0x19
        /*006e*/ 	.short	0x0018


	//----- nvinfo : EIATTR_PARAM_CBANK
	.align		4
        /*0070*/ 	.byte	0x04, 0x0a
        /*0072*/ 	.short	(.L_63 - .L_62)
	.align		4
.L_62:
        /*0074*/ 	.word	index@(.nv.constant0._Z25pointwise_multiply_kernelPiS_ii)
        /*0078*/ 	.short	0x0380
        /*007a*/ 	.short	0x0018


	//----- nvinfo : EIATTR_SW_WAR
	.align		4
.L_63:
        /*007c*/ 	.byte	0x04, 0x36
        /*007e*/ 	.short	(.L_65 - .L_64)
.L_64:
        /*0080*/ 	.word	0x00000008
.L_65:


//--------------------- .nv.info._Z20ntt_butterfly_kernelPiiiii --------------------------
	.section	.nv.info._Z20ntt_butterfly_kernelPiiiii,"",@"SHT_CUDA_INFO"
	.sectionflags	@""
	.align	4


	//----- nvinfo : EIATTR_CUDA_API_VERSION
	.align		4
        /*0000*/ 	.byte	0x04, 0x37
        /*0002*/ 	.short	(.L_67 - .L_66)
.L_66:
        /*0004*/ 	.word	0x00000082


	//----- nvinfo : EIATTR_KPARAM_INFO
	.align		4
.L_67:
        /*0008*/ 	.byte	0x04, 0x17
        /*000a*/ 	.short	(.L_69 - .L_68)
.L_68:
        /*000c*/ 	.word	0x00000000
        /*0010*/ 	.short	0x0004
        /*0012*/ 	.short	0x0014
        /*0014*/ 	.byte	0x00, 0xf0, 0x11, 0x00


	//----- nvinfo : EIATTR_KPARAM_INFO
	.align		4
.L_69:
        /*0018*/ 	.byte	0x04, 0x17
        /*001a*/ 	.short	(.L_71 - .L_70)
.L_70:
        /*001c*/ 	.word	0x00000000
        /*0020*/ 	.short	0x0003
        /*0022*/ 	.short	0x0010
        /*0024*/ 	.byte	0x00, 0xf0, 0x11, 0x00


	//----- nvinfo : EIATTR_KPARAM_INFO
	.align		4
.L_71:
        /*0028*/ 	.byte	0x04, 0x17
        /*002a*/ 	.short	(.L_73 - .L_72)
.L_72:
        /*002c*/ 	.word	0x00000000
        /*0030*/ 	.short	0x0002
        /*0032*/ 	.short	0x000c
        /*0034*/ 	.byte	0x00, 0xf0, 0x11, 0x00


	//----- nvinfo : EIATTR_KPARAM_INFO
	.align		4
.L_73:
        /*0038*/ 	.byte	0x04, 0x17
        /*003a*/ 	.short	(.L_75 - .L_74)
.L_74:
        /*003c*/ 	.word	0x00000000
        /*0040*/ 	.short	0x0001
        /*0042*/ 	.short	0x0008
        /*0044*/ 	.byte	0x00, 0xf0, 0x11, 0x00


	//----- nvinfo : EIATTR_KPARAM_INFO
	.align		4
.L_75:
        /*0048*/ 	.byte	0x04, 0x17
        /*004a*/ 	.short	(.L_77 - .L_76)
.L_76:
        /*004c*/ 	.word	0x00000000
        /*0050*/ 	.short	0x0000
        /*0052*/ 	.short	0x0000
        /*0054*/ 	.byte	0x00, 0xf5, 0x21, 0x00


	//----- nvinfo : EIATTR_SPARSE_MMA_MASK
	.align		4
.L_77:
        /*0058*/ 	.byte	0x03, 0x50
        /*005a*/ 	.short	0x0000


	//----- nvinfo : EIATTR_MAXREG_COUNT
	.align		4
        /*005c*/ 	.byte	0x03, 0x1b
        /*005e*/ 	.short	0x00ff


	//----- nvinfo : EIATTR_MERCURY_ISA_VERSION
	.align		4
        /*0060*/ 	.byte	0x03, 0x5f
        /*0062*/ 	.short	0x0101


	//----- nvinfo : EIATTR_VRC_CTA_INIT_COUNT
	.align		4
        /*0064*/ 	.byte	0x02, 0x4a
	.zero		1
	.zero		1


	//----- nvinfo : EIATTR_EXIT_INSTR_OFFSETS
	.align		4
        /*0068*/ 	.byte	0x04, 0x1c
        /*006a*/ 	.short	(.L_79 - .L_78)


	//   ....[0]....
.L_78:
        /*006c*/ 	.word	0x00000200


	//   ....[1]....
        /*0070*/ 	.word	0x00000e40


	//----- nvinfo : EIATTR_CRS_STACK_SIZE
	.align		4
.L_79:
        /*0074*/ 	.byte	0x04, 0x1e
        /*0076*/ 	.short	(.L_81 - .L_80)
.L_80:
        /*0078*/ 	.word	0x00000000


	//----- nvinfo : EIATTR_CBANK_PARAM_SIZE
	.align		4
.L_81:
        /*007c*/ 	.byte	0x03, 0x19
        /*007e*/ 	.short	0x0018


	//----- nvinfo : EIATTR_PARAM_CBANK
	.align		4
        /*0080*/ 	.byte	0x04, 0x0a
        /*0082*/ 	.short	(.L_83 - .L_82)
	.align		4
.L_82:
        /*0084*/ 	.word	index@(.nv.constant0._Z20ntt_butterfly_kernelPiiiii)
        /*0088*/ 	.short	0x0380
        /*008a*/ 	.short	0x0018


	//----- nvinfo : EIATTR_SW_WAR
	.align		4
.L_83:
        /*008c*/ 	.byte	0x04, 0x36
        /*008e*/ 	.short	(.L_85 - .L_84)
.L_84:
        /*0090*/ 	.word	0x00000008
.L_85:


//--------------------- .nv.info._Z18bit_reverse_kernelPii --------------------------
	.section	.nv.info._Z18bit_reverse_kernelPii,"",@"SHT_CUDA_INFO"
	.sectionflags	@""
	.align	4


	//----- nvinfo : EIATTR_CUDA_API_VERSION
	.align		4
        /*0000*/ 	.byte	0x04, 0x37
        /*0002*/ 	.short	(.L_87 - .L_86)
.L_86:
        /*0004*/ 	.word	0x00000082


	//----- nvinfo : EIATTR_KPARAM_INFO
	.align		4
.L_87:
        /*0008*/ 	.byte	0x04, 0x17
        /*000a*/ 	.short	(.L_89 - .L_88)
.L_88:
        /*000c*/ 	.word	0x00000000
        /*0010*/ 	.short	0x0001
        /*0012*/ 	.short	0x0008
        /*0014*/ 	.byte	0x00, 0xf0, 0x11, 0x00


	//----- nvinfo : EIATTR_KPARAM_INFO
	.align		4
.L_89:
        /*0018*/ 	.byte	0x04, 0x17
        /*001a*/ 	.short	(.L_91 - .L_90)
.L_90:
        /*001c*/ 	.word	0x00000000
        /*0020*/ 	.short	0x0000
        /*0022*/ 	.short	0x0000
        /*0024*/ 	.byte	0x00, 0xf5, 0x21, 0x00


	//----- nvinfo : EIATTR_SPARSE_MMA_MASK
	.align		4
.L_91:
        /*0028*/ 	.byte	0x03, 0x50
        /*002a*/ 	.short	0x0000


	//----- nvinfo : EIATTR_MAXREG_COUNT
	.align		4
        /*002c*/ 	.byte	0x03, 0x1b
        /*002e*/ 	.short	0x00ff


	//----- nvinfo : EIATTR_MERCURY_ISA_VERSION
	.align		4
        /*0030*/ 	.byte	0x03, 0x5f
        /*0032*/ 	.short	0x0101


	//----- nvinfo : EIATTR_VRC_CTA_INIT_COUNT
	.align		4
        /*0034*/ 	.byte	0x02, 0x4a
	.zero		1
	.zero		1


	//----- nvinfo : EIATTR_EXIT_INSTR_OFFSETS
	.align		4
        /*0038*/ 	.byte	0x04, 0x1c
        /*003a*/ 	.short	(.L_93 - .L_92)


	//   ....[0]....
.L_92:
        /*003c*/ 	.word	0x00000080


	//   ....[1]....
        /*0040*/ 	.word	0x00000890


	//   ....[2]....
        /*0044*/ 	.word	0x00000920


	//----- nvinfo : EIATTR_CBANK_PARAM_SIZE
	.align		4
.L_93:
        /*0048*/ 	.byte	0x03, 0x19
        /*004a*/ 	.short	0x000c


	//----- nvinfo : EIATTR_PARAM_CBANK
	.align		4
        /*004c*/ 	.byte	0x04, 0x0a
        /*004e*/ 	.short	(.L_95 - .L_94)
	.align		4
.L_94:
        /*0050*/ 	.word	index@(.nv.constant0._Z18bit_reverse_kernelPii)
        /*0054*/ 	.short	0x0380
        /*0056*/ 	.short	0x000c


	//----- nvinfo : EIATTR_SW_WAR
	.align		4
.L_95:
        /*0058*/ 	.byte	0x04, 0x36
        /*005a*/ 	.short	(.L_97 - .L_96)
.L_96:
        /*005c*/ 	.word	0x00000008
.L_97:


//--------------------- .nv.callgraph             --------------------------
	.section	.nv.callgraph,"",@"SHT_CUDA_CALLGRAPH"
	.align	4
	.sectionentsize	8
	.align		4
        /*0000*/ 	.word	0x00000000
	.align		4
        /*0004*/ 	.word	0xffffffff
	.align		4
        /*0008*/ 	.word	0x00000000
	.align		4
        /*000c*/ 	.word	0xfffffffe
	.align		4
        /*0010*/ 	.word	0x00000000
	.align		4
        /*0014*/ 	.word	0xfffffffd
	.align		4
        /*0018*/ 	.word	0x00000000
	.align		4
        /*001c*/ 	.word	0xfffffffc


//--------------------- .text._Z16normalize_kernelPiiii --------------------------
	.section	.text._Z16normalize_kernelPiiii,"ax",@progbits
	.align	128
        .global         _Z16normalize_kernelPiiii
        .type           _Z16normalize_kernelPiiii,@function
        .size           _Z16normalize_kernelPiiii,(.L_x_34 - _Z16normalize_kernelPiiii)
        .other          _Z16normalize_kernelPiiii,@"STO_CUDA_ENTRY STV_DEFAULT"
_Z16normalize_kernelPiiii:
.text._Z16normalize_kernelPiiii:
[----:B------:R-:W-:Y:S01]  /*0000*/  LDC R1, c[0x0][0x37c] ;  /* 0x0000df00ff017b82 */ /* 0x000fe20000000800 */
[----:B------:R-:W0:Y:S07]  /*0010*/  S2R R0, SR_TID.X ;  /* 0x0000000000007919 */ /* 0x000e2e0000002100 */
[----:B------:R-:W0:Y:S01]  /*0020*/  S2UR UR4, SR_CTAID.X ;  /* 0x00000000000479c3 */ /* 0x000e220000002500 */
[----:B------:R-:W1:Y:S07]  /*0030*/  LDCU UR5, c[0x0][0x388] ;  /* 0x00007100ff0577ac */ /* 0x000e6e0008000800 */
[----:B------:R-:W0:Y:S02]  /*0040*/  LDC R5, c[0x0][0x360] ;  /* 0x0000d800ff057b82 */ /* 0x000e240000000800 */
[----:B0-----:R-:W-:-:S05]  /*0050*/  IMAD R5, R5, UR4, R0 ;  /* 0x0000000405057c24 */ /* 0x001fca000f8e0200 */
[----:B-1----:R-:W-:-:S13]  /*0060*/  ISETP.GE.AND P0, PT, R5, UR5, PT ;  /* 0x0000000505007c0c */ /* 0x002fda000bf06270 */
[----:B------:R-:W-:Y:S05]  /*0070*/  @P0 EXIT ;  /* 0x000000000000094d */ /* 0x000fea0003800000 */
[----:B------:R-:W0:Y:S01]  /*0080*/  LDC.64 R2, c[0x0][0x380] ;  /* 0x0000e000ff027b82 */ /* 0x000e220000000a00 */
[----:B------:R-:W1:Y:S01]  /*0090*/  LDCU.64 UR6, c[0x0][0x358] ;  /* 0x00006b00ff0677ac */ /* 0x000e620008000a00 */
[----:B------:R-:W2:Y:S01]  /*00a0*/  LDCU UR9, c[0x0][0x390] ;  /* 0x00007200ff0977ac */ /* 0x000ea20008000800 */
[----:B------:R-:W3:Y:S01]  /*00b0*/  LDCU UR4, c[0x0][0x38c] ;  /* 0x00007180ff0477ac */ /* 0x000ee20008000800 */
[----:B0-----:R-:W-:-:S05]  /*00c0*/  IMAD.WIDE R2, R5, 0x4, R2 ;  /* 0x0000000405027825 */ /* 0x001fca00078e0202 */
[----:B-1----:R-:W3:Y:S01]  /*00d0*/  LDG.E R4, desc[UR6][R2.64] ;  /* 0x0000000602047981 */ /* 0x002ee2000c1e1900 */
[----:B--2---:R-:W-:Y:S01]  /*00e0*/  USHF.R.S32.HI UR8, URZ, 0x1f, UR9 ;  /* 0x0000001fff087899 */ /* 0x004fe20008011409 */
[----:B------:R-:W-:Y:S01]  /*00f0*/  BSSY.RECONVERGENT B0, `(.L_x_0) ;  /* 0x000001a000007945 */ /* 0x000fe20003800200 */
[----:B---3--:R-:W-:-:S05]  /*0100*/  IMAD.WIDE R4, R4, UR4, RZ ;  /* 0x0000000404047c25 */ /* 0x008fca000f8e02ff */
[----:B------:R-:W-:-:S04]  /*0110*/  LOP3.LUT R0, R5, UR8, RZ, 0xfc, !PT ;  /* 0x0000000805007c12 */ /* 0x000fc8000f8efcff */
[----:B------:R-:W-:-:S13]  /*0120*/  ISETP.NE.U32.AND P0, PT, R0, RZ, PT ;  /* 0x000000ff0000720c */ /* 0x000fda0003f05070 */
[----:B------:R-:W-:Y:S05]  /*0130*/  @P0 BRA `(.L_x_1) ;  /* 0x0000000000480947 */ /* 0x000fea0003800000 */
[----:B------:R-:W0:Y:S01]  /*0140*/  I2F.U32.RP R0, UR9 ;  /* 0x0000000900007d06 */ /* 0x000e220008209000 */
[----:B------:R-:W-:-:S07]  /*0150*/  ISETP.NE.U32.AND P1, PT, RZ, UR9, PT ;  /* 0x00000009ff007c0c */ /* 0x000fce000bf25070 */
[----:B0-----:R-:W0:Y:S02]  /*0160*/  MUFU.RCP R0, R0 ;  /* 0x0000000000007308 */ /* 0x001e240000001000 */
[----:B0-----:R-:W-:-:S06]  /*0170*/  VIADD R6, R0, 0xffffffe ;  /* 0x0ffffffe00067836 */ /* 0x001fcc0000000000 */
[----:B------:R0:W1:Y:S02]  /*0180*/  F2I.FTZ.U32.TRUNC.NTZ R7, R6 ;  /* 0x0000000600077305 */ /* 0x000064000021f000 */
[----:B0-----:R-:W-:Y:S02]  /*0190*/  HFMA2 R6, -RZ, RZ, 0, 0 ;  /* 0x00000000ff067431 */ /* 0x001fe400000001ff */
[----:B-1----:R-:W-:-:S04]  /*01a0*/  IMAD.MOV R5, RZ, RZ, -R7 ;  /* 0x000000ffff057224 */ /* 0x002fc800078e0a07 */
[----:B------:R-:W-:-:S04]  /*01b0*/  IMAD R5, R5, UR9, RZ ;  /* 0x0000000905057c24 */ /* 0x000fc8000f8e02ff */
[----:B------:R-:W-:-:S06]  /*01c0*/  IMAD.HI.U32 R7, R7, R5, R6 ;  /* 0x0000000507077227 */ /* 0x000fcc00078e0006 */
[----:B------:R-:W-:-:S04]  /*01d0*/  IMAD.HI.U32 R7, R7, R4, RZ ;  /* 0x0000000407077227 */ /* 0x000fc800078e00ff */
[----:B------:R-:W-:-:S04]  /*01e0*/  IMAD.MOV R7, RZ, RZ, -R7 ;  /* 0x000000ffff077224 */ /* 0x000fc800078e0a07 */
[----:B------:R-:W-:-:S05]  /*01f0*/  IMAD R4, R7, UR9, R4 ;  /* 0x0000000907047c24 */ /* 0x000fca000f8e0204 */
[----:B------:R-:W-:-:S13]  /*0200*/  ISETP.GE.U32.AND P0, PT, R4, UR9, PT ;  /* 0x0000000904007c0c */ /* 0x000fda000bf06070 */
[----:B------:R-:W-:-:S04]  /*0210*/  @P0 IADD3 R4, PT, PT, R4, -UR9, RZ ;  /* 0x8000000904040c10 */ /* 0x000fc8000fffe0ff */
[----:B------:R-:W-:-:S13]  /*0220*/  ISETP.GE.U32.AND P0, PT, R4, UR9, PT ;  /* 0x0000000904007c0c */ /* 0x000fda000bf06070 */
[----:B------:R-:W-:Y:S01]  /*0230*/  @P0 VIADD R4, R4, -UR9 ;  /* 0x8000000904040c36 */ /* 0x000fe20008000000 */
[----:B------:R-:W-:Y:S01]  /*0240*/  @!P1 LOP3.LUT R4, RZ, UR9, RZ, 0x33, !PT ;  /* 0x00000009ff049c12 */ /* 0x000fe2000f8e33ff */
[----:B------:R-:W-:Y:S06]  /*0250*/  BRA `(.L_x_2) ;  /* 0x00000000000c7947 */ /* 0x000fec0003800000 */
.L_x_1:
[----:B------:R-:W-:-:S07]  /*0260*/  MOV R0, 0x280 ;  /* 0x0000028000007802 */ /* 0x000fce0000000f00 */
[----:B------:R-:W-:Y:S05]  /*0270*/  CALL.REL.NOINC `($__internal_0_$__cuda_sm20_rem_s64) ;  /* 0x0000000000107944 */ /* 0x000fea0003c00000 */
[----:B------:R-:W-:-:S07]  /*0280*/  MOV R4, R6 ;  /* 0x0000000600047202 */ /* 0x000fce0000000f00 */
.L_x_2:
[----:B------:R-:W-:Y:S05]  /*0290*/  BSYNC.RECONVERGENT B0 ;  /* 0x0000000000007941 */ /* 0x000fea0003800200 */
.L_x_0:
[----:B------:R-:W-:Y:S01]  /*02a0*/  STG.E desc[UR6][R2.64], R4 ;  /* 0x0000000402007986 */ /* 0x000fe2000c101906 */
[----:B------:R-:W-:Y:S05]  /*02b0*/  EXIT ;  /* 0x000000000000794d */ /* 0x000fea0003800000 */
        .weak           $__internal_0_$__cuda_sm20_rem_s64
        .type           $__internal_0_$__cuda_sm20_rem_s64,@function
        .size           $__internal_0_$__cuda_sm20_rem_s64,(.L_x_34 - $__internal_0_$__cuda_sm20_rem_s64)
$__internal_0_$__cuda_sm20_rem_s64:
[----:B------:R-:W0:Y:S01]  /*02c0*/  LDCU UR10, c[0x0][0x390] ;  /* 0x00007200ff0a77ac */ /* 0x000e220008000800 */
[----:B------:R-:W-:Y:S02]  /*02d0*/  UISETP.GE.AND UP0, UPT, UR8, URZ, UPT ;  /* 0x000000ff0800728c */ /* 0x000fe4000bf06270 */
[----:B0-----:R-:W-:-:S04]  /*02e0*/  UIADD3 UR4, UP1, UPT, URZ, -UR10, URZ ;  /* 0x8000000aff047290 */ /* 0x001fc8000ff3e0ff */
[----:B------:R-:W-:Y:S02]  /*02f0*/  UIADD3.X UR5, UPT, UPT, URZ, ~UR8, URZ, UP1, !UPT ;  /* 0x80000008ff057290 */ /* 0x000fe40008ffe4ff */
[----:B------:R-:W-:Y:S02]  /*0300*/  USEL UR4, UR4, UR10, !UP0 ;  /* 0x0000000a04047287 */ /* 0x000fe4000c000000 */
[----:B------:R-:W-:-:S09]  /*0310*/  USEL UR5, UR5, UR8, !UP0 ;  /* 0x0000000805057287 */ /* 0x000fd2000c000000 */
[----:B------:R-:W0:Y:S08]  /*0320*/  I2F.U64.RP R10, UR4 ;  /* 0x00000004000a7d12 */ /* 0x000e300008309000 */
[----:B0-----:R-:W0:Y:S02]  /*0330*/  MUFU.RCP R10, R10 ;  /* 0x0000000a000a7308 */ /* 0x001e240000001000 */
[----:B0-----:R-:W-:-:S06]  /*0340*/  VIADD R6, R10, 0x1ffffffe ;  /* 0x1ffffffe0a067836 */ /* 0x001fcc0000000000 */
[----:B------:R-:W0:Y:S02]  /*0350*/  F2I.U64.TRUNC R6, R6 ;  /* 0x0000000600067311 */ /* 0x000e24000020d800 */
[----:B0-----:R-:W-:-:S04]  /*0360*/  IMAD.WIDE.U32 R8, R6, UR4, RZ ;  /* 0x0000000406087c25 */ /* 0x001fc8000f8e00ff */
[----:B------:R-:W-:Y:S01]  /*0370*/  IMAD R9, R6, UR5, R9 ;  /* 0x0000000506097c24 */ /* 0x000fe2000f8e0209 */
[----:B------:R-:W-:-:S03]  /*0380*/  IADD3 R11, P0, PT, RZ, -R8, RZ ;  /* 0x80000008ff0b7210 */ /* 0x000fc60007f1e0ff */
[----:B------:R-:W-:Y:S02]  /*0390*/  IMAD R9, R7, UR4, R9 ;  /* 0x0000000407097c24 */ /* 0x000fe4000f8e0209 */
[----:B------:R-:W-:-:S03]  /*03a0*/  IMAD.HI.U32 R8, R6, R11, RZ ;  /* 0x0000000b06087227 */ /* 0x000fc600078e00ff */
[----:B------:R-:W-:Y:S01]  /*03b0*/  IADD3.X R13, PT, PT, RZ, ~R9, RZ, P0, !PT ;  /* 0x80000009ff0d7210 */ /* 0x000fe200007fe4ff */
[----:B------:R-:W-:-:S04]  /*03c0*/  IMAD.MOV.U32 R9, RZ, RZ, R6 ;  /* 0x000000ffff097224 */ /* 0x000fc800078e0006 */
[----:B------:R-:W-:-:S04]  /*03d0*/  IMAD.WIDE.U32 R8, P0, R6, R13, R8 ;  /* 0x0000000d06087225 */ /* 0x000fc80007800008 */
[C---:B------:R-:W-:Y:S02]  /*03e0*/  IMAD R15, R7.reuse, R13, RZ ;  /* 0x0000000d070f7224 */ /* 0x040fe400078e02ff */
[----:B------:R-:W-:-:S04]  /*03f0*/  IMAD.HI.U32 R8, P1, R7, R11, R8 ;  /* 0x0000000b07087227 */ /* 0x000fc80007820008 */
[----:B------:R-:W-:Y:S01]  /*0400*/  IMAD.HI.U32 R13, R7, R13, RZ ;  /* 0x0000000d070d7227 */ /* 0x000fe200078e00ff */
[----:B------:R-:W-:-:S04]  /*0410*/  IADD3 R9, P2, PT, R15, R8, RZ ;  /* 0x000000080f097210 */ /* 0x000fc80007f5e0ff */
[----:B------:R-:W-:Y:S01]  /*0420*/  IADD3.X R8, PT, PT, R13, R7, RZ, P0, !PT ;  /* 0x000000070d087210 */ /* 0x000fe200007fe4ff */
[C---:B------:R-:W-:Y:S01]  /*0430*/  IMAD.WIDE.U32 R6, R9.reuse, UR4, RZ ;  /* 0x0000000409067c25 */ /* 0x040fe2000f8e00ff */
[----:B------:R-:W-:Y:S02]  /*0440*/  IADD3 R13, P4, PT, RZ, -R4, RZ ;  /* 0x80000004ff0d7210 */ /* 0x000fe40007f9e0ff */
[----:B------:R-:W-:Y:S01]  /*0450*/  IADD3.X R11, PT, PT, RZ, RZ, R8, P2, P1 ;  /* 0x000000ffff0b7210 */ /* 0x000fe200017e2408 */
[----:B------:R-:W-:Y:S01]  /*0460*/  IMAD R8, R9, UR5, R7 ;  /* 0x0000000509087c24 */ /* 0x000fe2000f8e0207 */
[----:B------:R-:W-:Y:S02]  /*0470*/  IADD3 R7, P0, PT, RZ, -R6, RZ ;  /* 0x80000006ff077210 */ /* 0x000fe40007f1e0ff */
[----:B------:R-:W-:Y:S01]  /*0480*/  ISETP.GE.AND P1, PT, R5, RZ, PT ;  /* 0x000000ff0500720c */ /* 0x000fe20003f26270 */
[----:B------:R-:W-:Y:S02]  /*0490*/  IMAD R6, R11, UR4, R8 ;  /* 0x000000040b067c24 */ /* 0x000fe4000f8e0208 */
[----:B------:R-:W-:-:S04]  /*04a0*/  IMAD.HI.U32 R8, R9, R7, RZ ;  /* 0x0000000709087227 */ /* 0x000fc800078e00ff */
[----:B------:R-:W-:-:S04]  /*04b0*/  IMAD.X R6, RZ, RZ, ~R6, P0 ;  /* 0x000000ffff067224 */ /* 0x000fc800000e0e06 */
[----:B------:R-:W-:-:S04]  /*04c0*/  IMAD.WIDE.U32 R8, P0, R9, R6, R8 ;  /* 0x0000000609087225 */ /* 0x000fc80007800008 */
[C---:B------:R-:W-:Y:S02]  /*04d0*/  IMAD R10, R11.reuse, R6, RZ ;  /* 0x000000060b0a7224 */ /* 0x040fe400078e02ff */
[----:B------:R-:W-:Y:S01]  /*04e0*/  IMAD.HI.U32 R7, P2, R11, R7, R8 ;  /* 0x000000070b077227 */ /* 0x000fe20007840008 */
[----:B------:R-:W-:Y:S02]  /*04f0*/  IADD3.X R9, PT, PT, RZ, ~R5, RZ, P4, !PT ;  /* 0x80000005ff097210 */ /* 0x000fe400027fe4ff */
[----:B------:R-:W-:Y:S01]  /*0500*/  SEL R8, R13, R4, !P1 ;  /* 0x000000040d087207 */ /* 0x000fe20004800000 */
[----:B------:R-:W-:Y:S01]  /*0510*/  IMAD.HI.U32 R6, R11, R6, RZ ;  /* 0x000000060b067227 */ /* 0x000fe200078e00ff */
[----:B------:R-:W-:Y:S02]  /*0520*/  IADD3 R7, P3, PT, R10, R7, RZ ;  /* 0x000000070a077210 */ /* 0x000fe40007f7e0ff */
[----:B------:R-:W-:Y:S01]  /*0530*/  SEL R10, R9, R5, !P1 ;  /* 0x00000005090a7207 */ /* 0x000fe20004800000 */
[----:B------:R-:W-:-:S02]  /*0540*/  HFMA2 R5, -RZ, RZ, 0, 0 ;  /* 0x00000000ff057431 */ /* 0x000fc400000001ff */
[----:B------:R-:W-:Y:S02]  /*0550*/  IMAD.X R11, R6, 0x1, R11, P0 ;  /* 0x00000001060b7824 */ /* 0x000fe400000e060b */
[----:B------:R-:W-:-:S03]  /*0560*/  IMAD.HI.U32 R4, R7, R8, RZ ;  /* 0x0000000807047227 */ /* 0x000fc600078e00ff */
[----:B------:R-:W-:Y:S01]  /*0570*/  IADD3.X R11, PT, PT, RZ, RZ, R11, P3, P2 ;  /* 0x000000ffff0b7210 */ /* 0x000fe20001fe440b */
[----:B------:R-:W-:-:S04]  /*0580*/  IMAD.WIDE.U32 R4, R7, R10, R4 ;  /* 0x0000000a07047225 */ /* 0x000fc800078e0004 */
[C---:B------:R-:W-:Y:S02]  /*0590*/  IMAD R7, R11.reuse, R10, RZ ;  /* 0x0000000a0b077224 */ /* 0x040fe400078e02ff */
[----:B------:R-:W-:-:S04]  /*05a0*/  IMAD.HI.U32 R4, P0, R11, R8, R4 ;  /* 0x000000080b047227 */ /* 0x000fc80007800004 */
[----:B------:R-:W-:Y:S01]  /*05b0*/  IMAD.HI.U32 R6, R11, R10, RZ ;  /* 0x0000000a0b067227 */ /* 0x000fe200078e00ff */
[----:B------:R-:W-:-:S03]  /*05c0*/  IADD3 R7, P2, PT, R7, R4, RZ ;  /* 0x0000000407077210 */ /* 0x000fc60007f5e0ff */
[----:B------:R-:W-:Y:S02]  /*05d0*/  IMAD.X R6, RZ, RZ, R6, P0 ;  /* 0x000000ffff067224 */ /* 0x000fe400000e0606 */
[----:B------:R-:W-:-:S03]  /*05e0*/  IMAD.WIDE.U32 R4, R7, UR4, RZ ;  /* 0x0000000407047c25 */ /* 0x000fc6000f8e00ff */
[----:B------:R-:W-:Y:S01]  /*05f0*/  IADD3.X R6, PT, PT, RZ, R6, RZ, P2, !PT ;  /* 0x00000006ff067210 */ /* 0x000fe200017fe4ff */
[----:B------:R-:W-:Y:S01]  /*0600*/  IMAD R7, R7, UR5, R5 ;  /* 0x0000000507077c24 */ /* 0x000fe2000f8e0205 */
[----:B------:R-:W-:-:S03]  /*0610*/  IADD3 R8, P2, PT, -R4, R8, RZ ;  /* 0x0000000804087210 */ /* 0x000fc60007f5e1ff */
[----:B------:R-:W-:Y:S01]  /*0620*/  IMAD R6, R6, UR4, R7 ;  /* 0x0000000406067c24 */ /* 0x000fe2000f8e0207 */
[----:B------:R-:W-:-:S03]  /*0630*/  ISETP.GE.U32.AND P0, PT, R8, UR4, PT ;  /* 0x0000000408007c0c */ /* 0x000fc6000bf06070 */
[----:B------:R-:W-:Y:S01]  /*0640*/  IMAD.X R7, R10, 0x1, ~R6, P2 ;  /* 0x000000010a077824 */ /* 0x000fe200010e0e06 */
[----:B------:R-:W-:-:S04]  /*0650*/  IADD3 R5, P2, PT, R8, -UR4, RZ ;  /* 0x8000000408057c10 */ /* 0x000fc8000ff5e0ff */
[C---:B------:R-:W-:Y:S02]  /*0660*/  ISETP.GE.U32.AND.EX P0, PT, R7.reuse, UR5, PT, P0 ;  /* 0x0000000507007c0c */ /* 0x040fe4000bf06100 */
[----:B------:R-:W-:Y:S02]  /*0670*/  IADD3.X R4, PT, PT, R7, ~UR5, RZ, P2, !PT ;  /* 0x8000000507047c10 */ /* 0x000fe400097fe4ff */
[----:B------:R-:W-:Y:S02]  /*0680*/  SEL R5, R5, R8, P0 ;  /* 0x0000000805057207 */ /* 0x000fe40000000000 */
[----:B------:R-:W-:Y:S02]  /*0690*/  SEL R4, R4, R7, P0 ;  /* 0x0000000704047207 */ /* 0x000fe40000000000 */
[C---:B------:R-:W-:Y:S02]  /*06a0*/  ISETP.GE.U32.AND P0, PT, R5.reuse, UR4, PT ;  /* 0x0000000405007c0c */ /* 0x040fe4000bf06070 */
[----:B------:R-:W-:-:S02]  /*06b0*/  IADD3 R6, PT, PT, R5, -UR4, RZ ;  /* 0x8000000405067c10 */ /* 0x000fc4000fffe0ff */
[----:B------:R-:W-:Y:S02]  /*06c0*/  ISETP.GE.U32.AND.EX P0, PT, R4, UR5, PT, P0 ;  /* 0x0000000504007c0c */ /* 0x000fe4000bf06100 */
[----:B------:R-:W-:Y:S02]  /*06d0*/  MOV R4, R0 ;  /* 0x0000000000047202 */ /* 0x000fe40000000f00 */
[----:B------:R-:W-:Y:S02]  /*06e0*/  SEL R6, R6, R5, P0 ;  /* 0x0000000506067207 */ /* 0x000fe40000000000 */
[----:B------:R-:W-:-:S03]  /*06f0*/  ISETP.NE.U32.AND P0, PT, RZ, UR10, PT ;  /* 0x0000000aff007c0c */ /* 0x000fc6000bf05070 */
[----:B------:R-:W-:Y:S01]  /*0700*/  IMAD.MOV R5, RZ, RZ, -R6 ;  /* 0x000000ffff057224 */ /* 0x000fe200078e0a06 */
[----:B------:R-:W-:-:S04]  /*0710*/  ISETP.NE.AND.EX P0, PT, RZ, UR8, PT, P0 ;  /* 0x00000008ff007c0c */ /* 0x000fc8000bf05300 */
[----:B------:R-:W-:Y:S01]  /*0720*/  SEL R6, R5, R6, !P1 ;  /* 0x0000000605067207 */ /* 0x000fe20004800000 */
[----:B------:R-:W-:-:S03]  /*0730*/  IMAD.MOV.U32 R5, RZ, RZ, 0x0 ;  /* 0x00000000ff057424 */ /* 0x000fc600078e00ff */
[----:B------:R-:W-:Y:S01]  /*0740*/  SEL R6, R6, 0xffffffff, P0 ;  /* 0xffffffff06067807 */ /* 0x000fe20000000000 */
[----:B------:R-:W-:Y:S06]  /*0750*/  RET.REL.NODEC R4 `(_Z16normalize_kernelPiiii) ;  /* 0xfffffff804287950 */ /* 0x000fec0003c3ffff */
.L_x_3:
[----:B------:R-:W-:-:S00]  /*0760*/  BRA `(.L_x_3) ;  /* 0xfffffffc00fc7947 */ /* 0x000fc0000383ffff */
[----:B------:R-:W-:-:S00]  /*0770*/  NOP ;  /* 0x0000000000007918 */ /* 0x000fc00000000000 */
        /* <DEDUP_REMOVED lines=8> */
.L_x_34:


//--------------------- .text._Z25pointwise_multiply_kernelPiS_ii --------------------------
	.section	.text._Z25pointwise_multiply_kernelPiS_ii,"ax",@progbits
	.align	128
        .global         _Z25pointwise_multiply_kernelPiS_ii
        .type           _Z25pointwise_multiply_kernelPiS_ii,@function
        .size           _Z25pointwise_multiply_kernelPiS_ii,(.L_x_35 - _Z25pointwise_multiply_kernelPiS_ii)
        .other          _Z25pointwise_multiply_kernelPiS_ii,@"STO_CUDA_ENTRY STV_DEFAULT"
_Z25pointwise_multiply_kernelPiS_ii:
.text._Z25pointwise_multiply_kernelPiS_ii:
        /* <DEDUP_REMOVED lines=10> */
[----:B------:R-:W2:Y:S06]  /*00a0*/  LDCU UR9, c[0x0][0x394] ;  /* 0x00007280ff0977ac */ /* 0x000eac0008000800 */
[----:B------:R-:W3:Y:S01]  /*00b0*/  LDC.64 R2, c[0x0][0x380] ;  /* 0x0000e000ff027b82 */ /* 0x000ee20000000a00 */
[----:B0-----:R-:W-:-:S04]  /*00c0*/  IMAD.WIDE R6, R5, 0x4, R6 ;  /* 0x0000000405067825 */ /* 0x001fc800078e0206 */
[----:B---3--:R-:W-:Y:S02]  /*00d0*/  IMAD.WIDE R2, R5, 0x4, R2 ;  /* 0x0000000405027825 */ /* 0x008fe400078e0202 */
[----:B-1----:R-:W3:Y:S04]  /*00e0*/  LDG.E R5, desc[UR6][R6.64] ;  /* 0x0000000606057981 */ /* 0x002ee8000c1e1900 */
[----:B------:R-:W3:Y:S01]  /*00f0*/  LDG.E R4, desc[UR6][R2.64] ;  /* 0x0000000602047981 */ /* 0x000ee2000c1e1900 */
[----:B--2---:R-:W-:Y:S01]  /*0100*/  USHF.R.S32.HI UR8, URZ, 0x1f, UR9 ;  /* 0x0000001fff087899 */ /* 0x004fe20008011409 */
[----:B------:R-:W-:Y:S01]  /*0110*/  BSSY.RECONVERGENT B0, `(.L_x_4) ;  /* 0x000001a000007945 */ /* 0x000fe20003800200 */
[----:B---3--:R-:W-:-:S05]  /*0120*/  IMAD.WIDE R4, R5, R4, RZ ;  /* 0x0000000405047225 */ /* 0x008fca00078e02ff */
        /* <DEDUP_REMOVED lines=21> */
.L_x_5:
[----:B------:R-:W-:-:S07]  /*0280*/  MOV R0, 0x2a0 ;  /* 0x000002a000007802 */ /* 0x000fce0000000f00 */
[----:B------:R-:W-:Y:S05]  /*0290*/  CALL.REL.NOINC `($__internal_1_$__cuda_sm20_rem_s64) ;  /* 0x0000000000107944 */ /* 0x000fea0003c00000 */
[----:B------:R-:W-:-:S07]  /*02a0*/  MOV R4, R6 ;  /* 0x0000000600047202 */ /* 0x000fce0000000f00 */
.L_x_6:
[----:B------:R-:W-:Y:S05]  /*02b0*/  BSYNC.RECONVERGENT B0 ;  /* 0x0000000000007941 */ /* 0x000fea0003800200 */
.L_x_4:
[----:B------:R-:W-:Y:S01]  /*02c0*/  STG.E desc[UR6][R2.64], R4 ;  /* 0x0000000402007986 */ /* 0x000fe2000c101906 */
[----:B------:R-:W-:Y:S05]  /*02d0*/  EXIT ;  /* 0x000000000000794d */ /* 0x000fea0003800000 */
        .weak           $__internal_1_$__cuda_sm20_rem_s64
        .type           $__internal_1_$__cuda_sm20_rem_s64,@function
        .size           $__internal_1_$__cuda_sm20_rem_s64,(.L_x_35 - $__internal_1_$__cuda_sm20_rem_s64)
$__internal_1_$__cuda_sm20_rem_s64:
        /* <DEDUP_REMOVED lines=71> */
[----:B------:R-:W-:-:S03]  /*0750*/  HFMA2 R5, -RZ, RZ, 0, 0 ;  /* 0x00000000ff057431 */ /* 0x000fc600000001ff */
[----:B------:R-:W-:Y:S01]  /*0760*/  SEL R6, R6, 0xffffffff, P0 ;  /* 0xffffffff06067807 */ /* 0x000fe20000000000 */
[----:B------:R-:W-:Y:S06]  /*0770*/  RET.REL.NODEC R4 `(_Z25pointwise_multiply_kernelPiS_ii) ;  /* 0xfffffff804207950 */ /* 0x000fec0003c3ffff */
.L_x_7:
        /* <DEDUP_REMOVED lines=16> */
.L_x_35:


//--------------------- .text._Z20ntt_butterfly_kernelPiiiii --------------------------
	.section	.text._Z20ntt_butterfly_kernelPiiiii,"ax",@progbits
	.align	128
        .global         _Z20ntt_butterfly_kernelPiiiii
        .type           _Z20ntt_butterfly_kernelPiiiii,@function
        .size           _Z20ntt_butterfly_kernelPiiiii,(.L_x_36 - _Z20ntt_butterfly_kernelPiiiii)
        .other          _Z20ntt_butterfly_kernelPiiiii,@"STO_CUDA_ENTRY STV_DEFAULT"
_Z20ntt_butterfly_kernelPiiiii:
.text._Z20ntt_butterfly_kernelPiiiii:
[----:B------:R-:W-:Y:S08]  /*0000*/  LDC R1, c[0x0][0x37c] ;  /* 0x0000df00ff017b82 */ /* 0x000ff00000000800 */
[----:B------:R-:W0:Y:S08]  /*0010*/  LDC.64 R6, c[0x0][0x388] ;  /* 0x0000e200ff067b82 */ /* 0x000e300000000a00 */
[----:B------:R-:W1:Y:S01]  /*0020*/  S2UR UR4, SR_CTAID.X ;  /* 0x00000000000479c3 */ /* 0x000e620000002500 */
[----:B0-----:R-:W-:-:S04]  /*0030*/  IABS R9, R7 ;  /* 0x0000000700097213 */ /* 0x001fc80000000000 */
[----:B------:R-:W0:Y:S08]  /*0040*/  I2F.RP R0, R9 ;  /* 0x0000000900007306 */ /* 0x000e300000209400 */
[----:B0-----:R-:W0:Y:S02]  /*0050*/  MUFU.RCP R0, R0 ;  /* 0x0000000000007308 */ /* 0x001e240000001000 */
[----:B0-----:R-:W-:-:S06]  /*0060*/  VIADD R2, R0, 0xffffffe ;  /* 0x0ffffffe00027836 */ /* 0x001fcc0000000000 */
[----:B------:R0:W2:Y:S02]  /*0070*/  F2I.FTZ.U32.TRUNC.NTZ R3, R2 ;  /* 0x0000000200037305 */ /* 0x0000a4000021f000 */
[----:B0-----:R-:W-:Y:S02]  /*0080*/  HFMA2 R2, -RZ, RZ, 0, 0 ;  /* 0x00000000ff027431 */ /* 0x001fe400000001ff */
[----:B--2---:R-:W-:-:S04]  /*0090*/  IMAD.MOV R4, RZ, RZ, -R3 ;  /* 0x000000ffff047224 */ /* 0x004fc800078e0a03 */
[----:B------:R-:W-:Y:S01]  /*00a0*/  IMAD R5, R4, R9, RZ ;  /* 0x0000000904057224 */ /* 0x000fe200078e02ff */
[----:B------:R-:W-:Y:S02]  /*00b0*/  IABS R4, R6 ;  /* 0x0000000600047213 */ /* 0x000fe40000000000 */
[----:B------:R-:W-:Y:S01]  /*00c0*/  LOP3.LUT R6, R6, R7, RZ, 0x3c, !PT ;  /* 0x0000000706067212 */ /* 0x000fe200078e3cff */
[----:B------:R-:W-:Y:S02]  /*00d0*/  IMAD.HI.U32 R3, R3, R5, R2 ;  /* 0x0000000503037227 */ /* 0x000fe400078e0002 */
[----:B------:R-:W1:Y:S01]  /*00e0*/  S2R R5, SR_TID.X ;  /* 0x0000000000057919 */ /* 0x000e620000002100 */
[----:B------:R-:W-:-:S03]  /*00f0*/  ISETP.GE.AND P2, PT, R6, RZ, PT ;  /* 0x000000ff0600720c */ /* 0x000fc60003f46270 */
[----:B------:R-:W-:-:S04]  /*0100*/  IMAD.HI.U32 R3, R3, R4, RZ ;  /* 0x0000000403037227 */ /* 0x000fc800078e00ff */
[----:B------:R-:W-:-:S04]  /*0110*/  IMAD.MOV R0, RZ, RZ, -R3 ;  /* 0x000000ffff007224 */ /* 0x000fc800078e0a03 */
[----:B------:R-:W-:-:S05]  /*0120*/  IMAD R0, R9, R0, R4 ;  /* 0x0000000009007224 */ /* 0x000fca00078e0204 */
[----:B------:R-:W-:-:S13]  /*0130*/  ISETP.GT.U32.AND P1, PT, R9, R0, PT ;  /* 0x000000000900720c */ /* 0x000fda0003f24070 */
[----:B------:R-:W-:Y:S01]  /*0140*/  @!P1 IMAD.IADD R0, R0, 0x1, -R9 ;  /* 0x0000000100009824 */ /* 0x000fe200078e0a09 */
[----:B------:R-:W-:Y:S02]  /*0150*/  @!P1 IADD3 R3, PT, PT, R3, 0x1, RZ ;  /* 0x0000000103039810 */ /* 0x000fe40007ffe0ff */
[----:B------:R-:W-:Y:S02]  /*0160*/  ISETP.NE.AND P1, PT, R7, RZ, PT ;  /* 0x000000ff0700720c */ /* 0x000fe40003f25270 */
[----:B------:R-:W-:Y:S02]  /*0170*/  ISETP.GE.U32.AND P0, PT, R0, R9, PT ;  /* 0x000000090000720c */ /* 0x000fe40003f06070 */
[----:B------:R-:W1:Y:S11]  /*0180*/  LDC R0, c[0x0][0x360] ;  /* 0x0000d800ff007b82 */ /* 0x000e760000000800 */
[----:B------:R-:W-:-:S04]  /*0190*/  @P0 VIADD R3, R3, 0x1 ;  /* 0x0000000103030836 */ /* 0x000fc80000000000 */
[----:B------:R-:W-:Y:S01]  /*01a0*/  @!P2 IMAD.MOV R3, RZ, RZ, -R3 ;  /* 0x000000ffff03a224 */ /* 0x000fe200078e0a03 */
[----:B------:R-:W-:Y:S02]  /*01b0*/  @!P1 LOP3.LUT R3, RZ, R7, RZ, 0x33, !PT ;  /* 0x00000007ff039212 */ /* 0x000fe400078e33ff */
[----:B------:R-:W-:-:S05]  /*01c0*/  SHF.R.S32.HI R7, RZ, 0x1, R7 ;  /* 0x00000001ff077819 */ /* 0x000fca0000011407 */
[----:B------:R-:W-:Y:S02]  /*01d0*/  IMAD R3, R7, R3, RZ ;  /* 0x0000000307037224 */ /* 0x000fe400078e02ff */
[----:B-1----:R-:W-:-:S05]  /*01e0*/  IMAD R0, R0, UR4, R5 ;  /* 0x0000000400007c24 */ /* 0x002fca000f8e0205 */
[----:B------:R-:W-:-:S13]  /*01f0*/  ISETP.GE.AND P0, PT, R0, R3, PT ;  /* 0x000000030000720c */ /* 0x000fda0003f06270 */
[----:B------:R-:W-:Y:S05]  /*0200*/  @P0 EXIT ;  /* 0x000000000000094d */ /* 0x000fea0003800000 */
[-C--:B------:R-:W-:Y:S01]  /*0210*/  IABS R6, R7.reuse ;  /* 0x0000000700067213 */ /* 0x080fe20000000000 */
[----:B------:R-:W0:Y:S01]  /*0220*/  LDCU.64 UR4, c[0x0][0x358] ;  /* 0x00006b00ff0477ac */ /* 0x000e220008000a00 */
[----:B------:R-:W-:Y:S01]  /*0230*/  IABS R8, R0 ;  /* 0x0000000000087213 */ /* 0x000fe20000000000 */
[----:B------:R-:W-:Y:S01]  /*0240*/  BSSY.RECONVERGENT B0, `(.L_x_8) ;  /* 0x000006d000007945 */ /* 0x000fe20003800200 */
[----:B------:R-:W1:Y:S01]  /*0250*/  I2F.RP R4, R6 ;  /* 0x0000000600047306 */ /* 0x000e620000209400 */
[----:B------:R-:W-:Y:S01]  /*0260*/  IABS R9, R7 ;  /* 0x0000000700097213 */ /* 0x000fe20000000000 */
[----:B------:R-:W2:Y:S01]  /*0270*/  LDCU UR6, c[0x0][0x394] ;  /* 0x00007280ff0677ac */ /* 0x000ea20008000800 */
[----:B------:R-:W3:Y:S05]  /*0280*/  LDCU UR8, c[0x0][0x394] ;  /* 0x00007280ff0877ac */ /* 0x000eea0008000800 */
[----:B-1----:R-:W1:Y:S02]  /*0290*/  MUFU.RCP R4, R4 ;  /* 0x0000000400047308 */ /* 0x002e640000001000 */
[----:B-1----:R-:W-:-:S06]  /*02a0*/  IADD3 R2, PT, PT, R4, 0xffffffe, RZ ;  /* 0x0ffffffe04027810 */ /* 0x002fcc0007ffe0ff */
[----:B------:R1:W4:Y:S02]  /*02b0*/  F2I.FTZ.U32.TRUNC.NTZ R3, R2 ;  /* 0x0000000200037305 */ /* 0x000324000021f000 */
[----:B-1----:R-:W-:Y:S02]  /*02c0*/  IMAD.MOV.U32 R2, RZ, RZ, RZ ;  /* 0x000000ffff027224 */ /* 0x002fe400078e00ff */
[----:B----4-:R-:W-:-:S04]  /*02d0*/  IMAD.MOV R5, RZ, RZ, -R3 ;  /* 0x000000ffff057224 */ /* 0x010fc800078e0a03 */
[----:B------:R-:W-:-:S04]  /*02e0*/  IMAD R5, R5, R6, RZ ;  /* 0x0000000605057224 */ /* 0x000fc800078e02ff */
[----:B------:R-:W-:Y:S01]  /*02f0*/  IMAD.HI.U32 R3, R3, R5, R2 ;  /* 0x0000000503037227 */ /* 0x000fe200078e0002 */
[----:B------:R-:W-:-:S03]  /*0300*/  IADD3 R5, PT, PT, RZ, -R9, RZ ;  /* 0x80000009ff057210 */ /* 0x000fc60007ffe0ff */
[----:B------:R-:W-:Y:S02]  /*0310*/  IMAD.MOV.U32 R9, RZ, RZ, 0x0 ;  /* 0x00000000ff097424 */ /* 0x000fe400078e00ff */
[----:B------:R-:W-:-:S04]  /*0320*/  IMAD.HI.U32 R2, R3, R8, RZ ;  /* 0x0000000803027227 */ /* 0x000fc800078e00ff */
[----:B------:R-:W-:Y:S01]  /*0330*/  IMAD R3, R2, R5, R8 ;  /* 0x0000000502037224 */ /* 0x000fe200078e0208 */
[----:B------:R-:W-:-:S04]  /*0340*/  MOV R8, 0x1 ;  /* 0x0000000100087802 */ /* 0x000fc80000000f00 */
[----:B------:R-:W-:-:S13]  /*0350*/  ISETP.GT.U32.AND P1, PT, R6, R3, PT ;  /* 0x000000030600720c */ /* 0x000fda0003f24070 */
[----:B------:R-:W-:Y:S02]  /*0360*/  @!P1 IMAD.IADD R3, R3, 0x1, -R6 ;  /* 0x0000000103039824 */ /* 0x000fe400078e0a06 */
[----:B------:R-:W-:Y:S01]  /*0370*/  @!P1 VIADD R2, R2, 0x1 ;  /* 0x0000000102029836 */ /* 0x000fe20000000000 */
[----:B------:R-:W-:Y:S02]  /*0380*/  ISETP.NE.AND P1, PT, R7, RZ, PT ;  /* 0x000000ff0700720c */ /* 0x000fe40003f25270 */
[----:B------:R-:W-:Y:S02]  /*0390*/  ISETP.GE.U32.AND P0, PT, R3, R6, PT ;  /* 0x000000060300720c */ /* 0x000fe40003f06070 */
[----:B------:R-:W-:-:S04]  /*03a0*/  LOP3.LUT R3, R0, R7, RZ, 0x3c, !PT ;  /* 0x0000000700037212 */ /* 0x000fc800078e3cff */
[----:B------:R-:W-:-:S07]  /*03b0*/  ISETP.GE.AND P2, PT, R3, RZ, PT ;  /* 0x000000ff0300720c */ /* 0x000fce0003f46270 */
[----:B------:R-:W-:-:S06]  /*03c0*/  @P0 IADD3 R2, PT, PT, R2, 0x1, RZ ;  /* 0x0000000102020810 */ /* 0x000fcc0007ffe0ff */
[----:B------:R-:W-:Y:S01]  /*03d0*/  @!P2 IMAD.MOV R2, RZ, RZ, -R2 ;  /* 0x000000ffff02a224 */ /* 0x000fe200078e0a02 */
[----:B------:R-:W-:-:S05]  /*03e0*/  @!P1 LOP3.LUT R2, RZ, R7, RZ, 0x33, !PT ;  /* 0x00000007ff029212 */ /* 0x000fca00078e33ff */
[----:B------:R-:W-:-:S04]  /*03f0*/  IMAD.MOV R3, RZ, RZ, -R2 ;  /* 0x000000ffff037224 */ /* 0x000fc800078e0a02 */
[----:B------:R-:W-:-:S05]  /*0400*/  IMAD R3, R7, R3, R0 ;  /* 0x0000000307037224 */ /* 0x000fca00078e0200 */
[----:B------:R-:W-:-:S13]  /*0410*/  ISETP.GE.AND P0, PT, R3, 0x1, PT ;  /* 0x000000010300780c */ /* 0x000fda0003f06270 */
[----:B0-23--:R-:W-:Y:S05]  /*0420*/  @!P0 BRA `(.L_x_9) ;  /* 0x0000000400388947 */ /* 0x00dfea0003800000 */
[----:B------:R-:W0:Y:S01]  /*0430*/  LDC R10, c[0x0][0x394] ;  /* 0x0000e500ff0a7b82 */ /* 0x000e220000000800 */
[----:B------:R-:W1:Y:S01]  /*0440*/  LDCU UR7, c[0x0][0x390] ;  /* 0x00007200ff0777ac */ /* 0x000e620008000800 */
[----:B------:R-:W-:Y:S01]  /*0450*/  BSSY.RECONVERGENT B1, `(.L_x_10) ;  /* 0x0000049000017945 */ /* 0x000fe20003800200 */
[----:B------:R-:W-:Y:S01]  /*0460*/  IMAD.MOV.U32 R6, RZ, RZ, 0x1 ;  /* 0x00000001ff067424 */ /* 0x000fe200078e00ff */
[----:B------:R-:W-:Y:S01]  /*0470*/  MOV R15, R3 ;  /* 0x00000003000f7202 */ /* 0x000fe20000000f00 */
[----:B-1----:R-:W-:Y:S01]  /*0480*/  IMAD.U32 R17, RZ, RZ, UR7 ;  /* 0x00000007ff117e24 */ /* 0x002fe2000f8e00ff */
[----:B0-----:R-:W-:-:S07]  /*0490*/  SHF.R.S32.HI R10, RZ, 0x1f, R10 ;  /* 0x0000001fff0a7819 */ /* 0x001fce000001140a */
.L_x_19:
[----:B------:R-:W-:Y:S01]  /*04a0*/  LOP3.LUT R0, R15, 0x1, RZ, 0xc0, !PT ;  /* 0x000000010f007812 */ /* 0x000fe200078ec0ff */
[----:B------:R-:W-:Y:S03]  /*04b0*/  BSSY.RECONVERGENT B2, `(.L_x_11) ;  /* 0x0000021000027945 */ /* 0x000fe60003800200 */
[----:B------:R-:W-:-:S13]  /*04c0*/  ISETP.NE.U32.AND P0, PT, R0, 0x1, PT ;  /* 0x000000010000780c */ /* 0x000fda0003f05070 */
[----:B------:R-:W-:Y:S05]  /*04d0*/  @P0 BRA `(.L_x_12) ;  /* 0x0000000000780947 */ /* 0x000fea0003800000 */
[----:B------:R-:W-:Y:S01]  /*04e0*/  IMAD.WIDE R4, R17, R6, RZ ;  /* 0x0000000611047225 */ /* 0x000fe200078e02ff */
[----:B------:R-:W-:Y:S04]  /*04f0*/  BSSY.RECONVERGENT B3, `(.L_x_13) ;  /* 0x000001b000037945 */ /* 0x000fe80003800200 */
[----:B------:R-:W-:-:S04]  /*0500*/  LOP3.LUT R0, R5, R10, RZ, 0xfc, !PT ;  /* 0x0000000a05007212 */ /* 0x000fc800078efcff */
[----:B------:R-:W-:-:S13]  /*0510*/  ISETP.NE.U32.AND P0, PT, R0, RZ, PT ;  /* 0x000000ff0000720c */ /* 0x000fda0003f05070 */
[----:B------:R-:W-:Y:S05]  /*0520*/  @P0 BRA `(.L_x_14) ;  /* 0x0000000000480947 */ /* 0x000fea0003800000 */
[----:B------:R-:W0:Y:S01]  /*0530*/  I2F.U32.RP R0, UR8 ;  /* 0x0000000800007d06 */ /* 0x000e220008209000 */
[----:B------:R-:W-:-:S07]  /*0540*/  ISETP.NE.U32.AND P1, PT, RZ, UR8, PT ;  /* 0x00000008ff007c0c */ /* 0x000fce000bf25070 */
[----:B0-----:R-:W0:Y:S02]  /*0550*/  MUFU.RCP R0, R0 ;  /* 0x0000000000007308 */ /* 0x001e240000001000 */
[----:B0-----:R-:W-:-:S06]  /*0560*/  VIADD R8, R0, 0xffffffe ;  /* 0x0ffffffe00087836 */ /* 0x001fcc0000000000 */
[----:B------:R0:W1:Y:S02]  /*0570*/  F2I.FTZ.U32.TRUNC.NTZ R9, R8 ;  /* 0x0000000800097305 */ /* 0x000064000021f000 */
[----:B0-----:R-:W-:Y:S01]  /*0580*/  IMAD.MOV.U32 R8, RZ, RZ, RZ ;  /* 0x000000ffff087224 */ /* 0x001fe200078e00ff */
[----:B-1----:R-:W-:-:S05]  /*0590*/  IADD3 R5, PT, PT, RZ, -R9, RZ ;  /* 0x80000009ff057210 */ /* 0x002fca0007ffe0ff */
        /* <DEDUP_REMOVED lines=11> */
.L_x_14:
[----:B------:R-:W-:Y:S01]  /*0650*/  IMAD.MOV.U32 R14, RZ, RZ, R4 ;  /* 0x000000ffff0e7224 */ /* 0x000fe200078e0004 */
[----:B------:R-:W-:Y:S02]  /*0660*/  MOV R11, R5 ;  /* 0x00000005000b7202 */ /* 0x000fe40000000f00 */
[----:B------:R-:W-:-:S07]  /*0670*/  MOV R0, 0x690 ;  /* 0x0000069000007802 */ /* 0x000fce0000000f00 */
[----:B------:R-:W-:Y:S05]  /*0680*/  CALL.REL.NOINC `($__internal_2_$__cuda_sm20_rem_s64) ;  /* 0x0000000400f07944 */ /* 0x000fea0003c00000 */
[----:B------:R-:W-:-:S07]  /*0690*/  IMAD.MOV.U32 R4, RZ, RZ, R8 ;  /* 0x000000ffff047224 */ /* 0x000fce00078e0008 */
.L_x_15:
[----:B------:R-:W-:Y:S05]  /*06a0*/  BSYNC.RECONVERGENT B3 ;  /* 0x0000000000037941 */ /* 0x000fea0003800200 */
.L_x_13:
[----:B------:R-:W-:-:S07]  /*06b0*/  IMAD.MOV.U32 R6, RZ, RZ, R4 ;  /* 0x000000ffff067224 */ /* 0x000fce00078e0004 */
.L_x_12:
[----:B------:R-:W-:Y:S05]  /*06c0*/  BSYNC.RECONVERGENT B2 ;  /* 0x0000000000027941 */ /* 0x000fea0003800200 */
.L_x_11:
        /* <DEDUP_REMOVED lines=8> */
[----:B0-----:R-:W-:-:S06]  /*0750*/  IADD3 R8, PT, PT, R11, 0xffffffe, RZ ;  /* 0x0ffffffe0b087810 */ /* 0x001fcc0007ffe0ff */
[----:B------:R0:W1:Y:S02]  /*0760*/  F2I.FTZ.U32.TRUNC.NTZ R9, R8 ;  /* 0x0000000800097305 */ /* 0x000064000021f000 */
[----:B0-----:R-:W-:Y:S02]  /*0770*/  IMAD.MOV.U32 R8, RZ, RZ, RZ ;  /* 0x000000ffff087224 */ /* 0x001fe400078e00ff */
[----:B-1----:R-:W-:-:S04]  /*0780*/  IMAD.MOV R5, RZ, RZ, -R9 ;  /* 0x000000ffff057224 */ /* 0x002fc800078e0a09 */
[----:B------:R-:W-:-:S04]  /*0790*/  IMAD R5, R5, UR8, RZ ;  /* 0x0000000805057c24 */ /* 0x000fc8000f8e02ff */
[----:B------:R-:W-:-:S06]  /*07a0*/  IMAD.HI.U32 R5, R9, R5, R8 ;  /* 0x0000000509057227 */ /* 0x000fcc00078e0008 */
[----:B------:R-:W-:-:S05]  /*07b0*/  IMAD.HI.U32 R0, R5, R4, RZ ;  /* 0x0000000405007227 */ /* 0x000fca00078e00ff */
[----:B------:R-:W-:-:S05]  /*07c0*/  IADD3 R5, PT, PT, -R0, RZ, RZ ;  /* 0x000000ff00057210 */ /* 0x000fca0007ffe1ff */
[----:B------:R-:W-:-:S05]  /*07d0*/  IMAD R4, R5, UR8, R4 ;  /* 0x0000000805047c24 */ /* 0x000fca000f8e0204 */
[----:B------:R-:W-:-:S13]  /*07e0*/  ISETP.GE.U32.AND P0, PT, R4, UR8, PT ;  /* 0x0000000804007c0c */ /* 0x000fda000bf06070 */
[----:B------:R-:W-:-:S05]  /*07f0*/  @P0 VIADD R4, R4, -UR8 ;  /* 0x8000000804040c36 */ /* 0x000fca0008000000 */
[----:B------:R-:W-:-:S13]  /*0800*/  ISETP.GE.U32.AND P0, PT, R4, UR8, PT ;  /* 0x0000000804007c0c */ /* 0x000fda000bf06070 */
[----:B------:R-:W-:Y:S01]  /*0810*/  @P0 VIADD R4, R4, -UR8 ;  /* 0x8000000804040c36 */ /* 0x000fe20008000000 */
[----:B------:R-:W-:Y:S01]  /*0820*/  @!P1 LOP3.LUT R4, RZ, UR8, RZ, 0x33, !PT ;  /* 0x00000008ff049c12 */ /* 0x000fe2000f8e33ff */
[----:B------:R-:W-:Y:S06]  /*0830*/  BRA `(.L_x_18) ;  /* 0x0000000000147947 */ /* 0x000fec0003800000 */
.L_x_17:
[----:B------:R-:W-:Y:S01]  /*0840*/  MOV R14, R4 ;  /* 0x00000004000e7202 */ /* 0x000fe20000000f00 */
[----:B------:R-:W-:Y:S01]  /*0850*/  IMAD.MOV.U32 R11, RZ, RZ, R5 ;  /* 0x000000ffff0b7224 */ /* 0x000fe200078e0005 */
[----:B------:R-:W-:-:S07]  /*0860*/  MOV R0, 0x880 ;  /* 0x0000088000007802 */ /* 0x000fce0000000f00 */
[----:B------:R-:W-:Y:S05]  /*0870*/  CALL.REL.NOINC `($__internal_2_$__cuda_sm20_rem_s64) ;  /* 0x0000000400747944 */ /* 0x000fea0003c00000 */
[----:B------:R-:W-:-:S07]  /*0880*/  IMAD.MOV.U32 R4, RZ, RZ, R8 ;  /* 0x000000ffff047224 */ /* 0x000fce00078e0008 */
.L_x_18:
[----:B------:R-:W-:Y:S05]  /*0890*/  BSYNC.RECONVERGENT B2 ;  /* 0x0000000000027941 */ /* 0x000fea0003800200 */
.L_x_16:
[----:B------:R-:W-:Y:S02]  /*08a0*/  ISETP.GT.U32.AND P0, PT, R15, 0x1, PT ;  /* 0x000000010f00780c */ /* 0x000fe40003f04070 */
[----:B------:R-:W-:Y:S02]  /*08b0*/  SHF.R.U32.HI R15, RZ, 0x1, R15 ;  /* 0x00000001ff0f7819 */ /* 0x000fe4000001160f */
[----:B------:R-:W-:-:S09]  /*08c0*/  MOV R17, R4 ;  /* 0x0000000400117202 */ /* 0x000fd20000000f00 */
[----:B------:R-:W-:Y:S05]  /*08d0*/  @P0 BRA `(.L_x_19) ;  /* 0xfffffff800f00947 */ /* 0x000fea000383ffff */
[----:B------:R-:W-:Y:S05]  /*08e0*/  BSYNC.RECONVERGENT B1 ;  /* 0x0000000000017941 */ /* 0x000fea0003800200 */
.L_x_10:
[--C-:B------:R-:W-:Y:S01]  /*08f0*/  SHF.R.S32.HI R9, RZ, 0x1f, R6.reuse ;  /* 0x0000001fff097819 */ /* 0x100fe20000011406 */
[----:B------:R-:W-:-:S07]  /*0900*/  IMAD.MOV.U32 R8, RZ, RZ, R6 ;  /* 0x000000ffff087224 */ /* 0x000fce00078e0006 */
.L_x_9:
[----:B------:R-:W-:Y:S05]  /*0910*/  BSYNC.RECONVERGENT B0 ;  /* 0x0000000000007941 */ /* 0x000fea0003800200 */
.L_x_8:
[----:B------:R-:W0:Y:S01]  /*0920*/  LDC.64 R4, c[0x0][0x380] ;  /* 0x0000e000ff047b82 */ /* 0x000e220000000a00 */
[----:B------:R-:W1:Y:S02]  /*0930*/  LDCU UR7, c[0x0][0x38c] ;  /* 0x00007180ff0777ac */ /* 0x000e640008000800 */
[----:B-1----:R-:W-:Y:S01]  /*0940*/  IMAD R3, R2, UR7, R3 ;  /* 0x0000000702037c24 */ /* 0x002fe2000f8e0203 */
[----:B------:R-:W1:Y:S03]  /*0950*/  LDCU UR7, c[0x0][0x394] ;  /* 0x00007280ff0777ac */ /* 0x000e660008000800 */
[----:B0-----:R-:W-:-:S05]  /*0960*/  IMAD.WIDE R2, R3, 0x4, R4 ;  /* 0x0000000403027825 */ /* 0x001fca00078e0204 */
[----:B------:R0:W5:Y:S01]  /*0970*/  LDG.E R15, desc[UR4][R2.64] ;  /* 0x00000004020f7981 */ /* 0x000162000c1e1900 */
[----:B------:R-:W-:-:S05]  /*0980*/  IMAD.WIDE R6, R7, 0x4, R2 ;  /* 0x0000000407067825 */ /* 0x000fca00078e0202 */
[----:B------:R-:W2:Y:S01]  /*0990*/  LDG.E R5, desc[UR4][R6.64] ;  /* 0x0000000406057981 */ /* 0x000ea2000c1e1900 */
[----:B-1----:R-:W-:Y:S01]  /*09a0*/  USHF.R.S32.HI UR8, URZ, 0x1f, UR7 ;  /* 0x0000001fff087899 */ /* 0x002fe20008011407 */
[----:B------:R-:W-:Y:S01]  /*09b0*/  BSSY.RECONVERGENT B0, `(.L_x_20) ;  /* 0x0000020000007945 */ /* 0x000fe20003800200 */
[----:B--2---:R-:W-:Y:S01]  /*09c0*/  SHF.R.S32.HI R11, RZ, 0x1f, R5 ;  /* 0x0000001fff0b7819 */ /* 0x004fe20000011405 */
[-C--:B------:R-:W-:Y:S02]  /*09d0*/  IMAD R0, R9, R5.reuse, RZ ;  /* 0x0000000509007224 */ /* 0x080fe400078e02ff */
[----:B------:R-:W-:-:S04]  /*09e0*/  IMAD.WIDE.U32 R4, R8, R5, RZ ;  /* 0x0000000508047225 */ /* 0x000fc800078e00ff */
[----:B------:R-:W-:-:S04]  /*09f0*/  IMAD R11, R11, R8, R0 ;  /* 0x000000080b0b7224 */ /* 0x000fc800078e0200 */
[----:B------:R-:W-:-:S05]  /*0a00*/  IMAD.IADD R11, R5, 0x1, R11 ;  /* 0x00000001050b7824 */ /* 0x000fca00078e020b */
[----:B------:R-:W-:-:S04]  /*0a10*/  LOP3.LUT R0, R11, UR8, RZ, 0xfc, !PT ;  /* 0x000000080b007c12 */ /* 0x000fc8000f8efcff */
[----:B------:R-:W-:-:S13]  /*0a20*/  ISETP.NE.U32.AND P0, PT, R0, RZ, PT ;  /* 0x000000ff0000720c */ /* 0x000fda0003f05070 */
[----:B0-----:R-:W-:Y:S05]  /*0a30*/  @P0 BRA `(.L_x_21) ;  /* 0x0000000000480947 */ /* 0x001fea0003800000 */
        /* <DEDUP_REMOVED lines=18> */
.L_x_21:
[----:B------:R-:W-:Y:S01]  /*0b60*/  MOV R14, R4 ;  /* 0x00000004000e7202 */ /* 0x000fe20000000f00 */
[----:B------:R-:W-:Y:S01]  /*0b70*/  IMAD.U32 R10, RZ, RZ, UR8 ;  /* 0x00000008ff0a7e24 */ /* 0x000fe2000f8e00ff */
[----:B------:R-:W-:-:S07]  /*0b80*/  MOV R0, 0xba0 ;  /* 0x00000ba000007802 */ /* 0x000fce0000000f00 */
[----:B-----5:R-:W-:Y:S05]  /*0b90*/  CALL.REL.NOINC `($__internal_2_$__cuda_sm20_rem_s64) ;  /* 0x0000000000ac7944 */ /* 0x020fea0003c00000 */
[----:B------:R-:W-:-:S07]  /*0ba0*/  IMAD.MOV.U32 R4, RZ, RZ, R8 ;  /* 0x000000ffff047224 */ /* 0x000fce00078e0008 */
.L_x_22:
[----:B------:R-:W-:Y:S05]  /*0bb0*/  BSYNC.RECONVERGENT B0 ;  /* 0x0000000000007941 */ /* 0x000fea0003800200 */
.L_x_20:
[----:B------:R-:W0:Y:S01]  /*0bc0*/  LDC R0, c[0x0][0x394] ;  /* 0x0000e500ff007b82 */ /* 0x000e220000000800 */
[----:B-----5:R-:W-:Y:S01]  /*0bd0*/  IMAD.IADD R8, R15, 0x1, R4 ;  /* 0x000000010f087824 */ /* 0x020fe200078e0204 */
[-C--:B0-----:R-:W-:Y:S02]  /*0be0*/  IABS R10, R0.reuse ;  /* 0x00000000000a7213 */ /* 0x081fe40000000000 */
[----:B------:R-:W-:Y:S01]  /*0bf0*/  IADD3 R15, PT, PT, -R4, R0, R15 ;  /* 0x00000000040f7210 */ /* 0x000fe20007ffe10f */
[----:B------:R-:W-:Y:S01]  /*0c00*/  HFMA2 R4, -RZ, RZ, 0, 0 ;  /* 0x00000000ff047431 */ /* 0x000fe200000001ff */
[----:B------:R-:W0:Y:S02]  /*0c10*/  I2F.RP R9, R10 ;  /* 0x0000000a00097306 */ /* 0x000e240000209400 */
[----:B------:R-:W-:Y:S02]  /*0c20*/  IABS R12, R15 ;  /* 0x0000000f000c7213 */ /* 0x000fe40000000000 */
[----:B------:R-:W-:-:S04]  /*0c30*/  ISETP.GE.AND P3, PT, R15, RZ, PT ;  /* 0x000000ff0f00720c */ /* 0x000fc80003f66270 */
[----:B0-----:R-:W0:Y:S02]  /*0c40*/  MUFU.RCP R9, R9 ;  /* 0x0000000900097308 */ /* 0x001e240000001000 */
[----:B0-----:R-:W-:Y:S02]  /*0c50*/  IADD3 R5, PT, PT, R9, 0xffffffe, RZ ;  /* 0x0ffffffe09057810 */ /* 0x001fe40007ffe0ff */
[----:B------:R-:W-:-:S04]  /*0c60*/  IABS R9, R8 ;  /* 0x0000000800097213 */ /* 0x000fc80000000000 */
[----:B------:R-:W0:Y:S02]  /*0c70*/  F2I.FTZ.U32.TRUNC.NTZ R5, R5 ;  /* 0x0000000500057305 */ /* 0x000e24000021f000 */
[----:B0-----:R-:W-:-:S04]  /*0c80*/  IMAD.MOV R11, RZ, RZ, -R5 ;  /* 0x000000ffff0b7224 */ /* 0x001fc800078e0a05 */
[----:B------:R-:W-:-:S04]  /*0c90*/  IMAD R11, R11, R10, RZ ;  /* 0x0000000a0b0b7224 */ /* 0x000fc800078e02ff */
[----:B------:R-:W-:-:S04]  /*0ca0*/  IMAD.HI.U32 R4, R5, R11, R4 ;  /* 0x0000000b05047227 */ /* 0x000fc800078e0004 */
[----:B------:R-:W-:Y:S02]  /*0cb0*/  IMAD.MOV.U32 R11, RZ, RZ, R12 ;  /* 0x000000ffff0b7224 */ /* 0x000fe400078e000c */
[----:B------:R-:W-:-:S04]  /*0cc0*/  IMAD.HI.U32 R5, R4, R9, RZ ;  /* 0x0000000904057227 */ /* 0x000fc800078e00ff */
[----:B------:R-:W-:-:S04]  /*0cd0*/  IMAD.HI.U32 R4, R4, R11, RZ ;  /* 0x0000000b04047227 */ /* 0x000fc800078e00ff */
[----:B------:R-:W-:Y:S01]  /*0ce0*/  IMAD.MOV R5, RZ, RZ, -R5 ;  /* 0x000000ffff057224 */ /* 0x000fe200078e0a05 */
[----:B------:R-:W-:-:S03]  /*0cf0*/  IADD3 R12, PT, PT, -R4, RZ, RZ ;  /* 0x000000ff040c7210 */ /* 0x000fc60007ffe1ff */
[C---:B------:R-:W-:Y:S01]  /*0d00*/  IMAD R4, R10.reuse, R5, R9 ;  /* 0x000000050a047224 */ /* 0x040fe200078e0209 */
[----:B------:R-:W-:Y:S01]  /*0d10*/  LOP3.LUT R9, RZ, R0, RZ, 0x33, !PT ;  /* 0x00000000ff097212 */ /* 0x000fe200078e33ff */
[----:B------:R-:W-:-:S03]  /*0d20*/  IMAD R5, R10, R12, R11 ;  /* 0x0000000c0a057224 */ /* 0x000fc600078e020b */
[C---:B------:R-:W-:Y:S02]  /*0d30*/  ISETP.GT.U32.AND P0, PT, R10.reuse, R4, PT ;  /* 0x000000040a00720c */ /* 0x040fe40003f04070 */
[----:B------:R-:W-:-:S11]  /*0d40*/  ISETP.GT.U32.AND P1, PT, R10, R5, PT ;  /* 0x000000050a00720c */ /* 0x000fd60003f24070 */
[--C-:B------:R-:W-:Y:S02]  /*0d50*/  @!P0 IMAD.IADD R4, R4, 0x1, -R10.reuse ;  /* 0x0000000104048824 */ /* 0x100fe400078e0a0a */
[----:B------:R-:W-:Y:S01]  /*0d60*/  @!P1 IMAD.IADD R5, R5, 0x1, -R10 ;  /* 0x0000000105059824 */ /* 0x000fe200078e0a0a */
[----:B------:R-:W-:Y:S02]  /*0d70*/  ISETP.GE.AND P1, PT, R8, RZ, PT ;  /* 0x000000ff0800720c */ /* 0x000fe40003f26270 */
[C---:B------:R-:W-:Y:S02]  /*0d80*/  ISETP.GT.U32.AND P0, PT, R10.reuse, R4, PT ;  /* 0x000000040a00720c */ /* 0x040fe40003f04070 */
[----:B------:R-:W-:-:S11]  /*0d90*/  ISETP.GT.U32.AND P2, PT, R10, R5, PT ;  /* 0x000000050a00720c */ /* 0x000fd60003f44070 */
[----:B------:R-:W-:Y:S02]  /*0da0*/  @!P0 IADD3 R4, PT, PT, R4, -R10, RZ ;  /* 0x8000000a04048210 */ /* 0x000fe40007ffe0ff */
[----:B------:R-:W-:Y:S01]  /*0db0*/  @!P2 IMAD.IADD R5, R5, 0x1, -R10 ;  /* 0x000000010505a824 */ /* 0x000fe200078e0a0a */
[----:B------:R-:W-:Y:S02]  /*0dc0*/  ISETP.NE.AND P0, PT, R0, RZ, PT ;  /* 0x000000ff0000720c */ /* 0x000fe40003f05270 */
[----:B------:R-:W-:Y:S01]  /*0dd0*/  @!P1 IADD3 R4, PT, PT, -R4, RZ, RZ ;  /* 0x000000ff04049210 */ /* 0x000fe20007ffe1ff */
[----:B------:R-:W-:-:S03]  /*0de0*/  IMAD.MOV.U32 R8, RZ, RZ, R5 ;  /* 0x000000ffff087224 */ /* 0x000fc600078e0005 */
[----:B------:R-:W-:Y:S01]  /*0df0*/  SEL R5, R9, R4, !P0 ;  /* 0x0000000409057207 */ /* 0x000fe20004000000 */
[----:B------:R-:W-:-:S04]  /*0e00*/  @!P3 IMAD.MOV R8, RZ, RZ, -R8 ;  /* 0x000000ffff08b224 */ /* 0x000fc800078e0a08 */
[----:B------:R-:W-:Y:S01]  /*0e10*/  STG.E desc[UR4][R2.64], R5 ;  /* 0x0000000502007986 */ /* 0x000fe2000c101904 */
[----:B------:R-:W-:-:S05]  /*0e20*/  SEL R9, R9, R8, !P0 ;  /* 0x0000000809097207 */ /* 0x000fca0004000000 */
[----:B------:R-:W-:Y:S01]  /*0e30*/  STG.E desc[UR4][R6.64], R9 ;  /* 0x0000000906007986 */ /* 0x000fe2000c101904 */
[----:B------:R-:W-:Y:S05]  /*0e40*/  EXIT ;  /* 0x000000000000794d */ /* 0x000fea0003800000 */
        .weak           $__internal_2_$__cuda_sm20_rem_s64
        .type           $__internal_2_$__cuda_sm20_rem_s64,@function
        .size           $__internal_2_$__cuda_sm20_rem_s64,(.L_x_36 - $__internal_2_$__cuda_sm20_rem_s64)
$__internal_2_$__cuda_sm20_rem_s64:
[----:B------:R-:W-:Y:S02]  /*0e50*/  IADD3 R4, P1, PT, RZ, -UR6, RZ ;  /* 0x80000006ff047c10 */ /* 0x000fe4000ff3e0ff */
[----:B------:R-:W-:-:S03]  /*0e60*/  ISETP.GE.AND P0, PT, R10, RZ, PT ;  /* 0x000000ff0a00720c */ /* 0x000fc60003f06270 */
[----:B------:R-:W-:Y:S01]  /*0e70*/  IMAD.X R5, RZ, RZ, ~R10, P1 ;  /* 0x000000ffff057224 */ /* 0x000fe200008e0e0a */
[----:B------:R-:W-:-:S04]  /*0e80*/  SEL R4, R4, UR6, !P0 ;  /* 0x0000000604047c07 */ /* 0x000fc8000c000000 */
[----:B------:R-:W-:-:S04]  /*0e90*/  SEL R5, R5, R10, !P0 ;  /* 0x0000000a05057207 */ /* 0x000fc80004000000 */
[----:B------:R-:W0:Y:S08]  /*0ea0*/  I2F.U64.RP R16, R4 ;  /* 0x0000000400107312 */ /* 0x000e300000309000 */
[----:B0-----:R-:W0:Y:S02]  /*0eb0*/  MUFU.RCP R16, R16 ;  /* 0x0000001000107308 */ /* 0x001e240000001000 */
[----:B0-----:R-:W-:-:S06]  /*0ec0*/  IADD3 R8, PT, PT, R16, 0x1ffffffe, RZ ;  /* 0x1ffffffe10087810 */ /* 0x001fcc0007ffe0ff */
[----:B------:R-:W0:Y:S02]  /*0ed0*/  F2I.U64.TRUNC R8, R8 ;  /* 0x0000000800087311 */ /* 0x000e24000020d800 */
[----:B0-----:R-:W-:-:S04]  /*0ee0*/  IMAD.WIDE.U32 R12, R8, R4, RZ ;  /* 0x00000004080c7225 */ /* 0x001fc800078e00ff */
[----:B------:R-:W-:Y:S01]  /*0ef0*/  IMAD R13, R8, R5, R13 ;  /* 0x00000005080d7224 */ /* 0x000fe200078e020d */
[----:B------:R-:W-:-:S03]  /*0f00*/  IADD3 R19, P0, PT, RZ, -R12, RZ ;  /* 0x8000000cff137210 */ /* 0x000fc60007f1e0ff */
[----:B------:R-:W-:Y:S02]  /*0f10*/  IMAD R13, R9, R4, R13 ;  /* 0x00000004090d7224 */ /* 0x000fe400078e020d */
[----:B------:R-:W-:-:S04]  /*0f20*/  IMAD.HI.U32 R12, R8, R19, RZ ;  /* 0x00000013080c7227 */ /* 0x000fc800078e00ff */
[----:B------:R-:W-:Y:S02]  /*0f30*/  IMAD.X R21, RZ, RZ, ~R13, P0 ;  /* 0x000000ffff157224 */ /* 0x000fe400000e0e0d */
[----:B------:R-:W-:Y:S02]  /*0f40*/  IMAD.MOV.U32 R13, RZ, RZ, R8 ;  /* 0x000000ffff0d7224 */ /* 0x000fe400078e0008 */
[-C--:B------:R-:W-:Y:S02]  /*0f50*/  IMAD R23, R9, R21.reuse, RZ ;  /* 0x0000001509177224 */ /* 0x080fe400078e02ff */
[----:B------:R-:W-:-:S04]  /*0f60*/  IMAD.WIDE.U32 R12, P0, R8, R21, R12 ;  /* 0x00000015080c7225 */ /* 0x000fc8000780000c */
[----:B------:R-:W-:-:S04]  /*0f70*/  IMAD.HI.U32 R12, P1, R9, R19, R12 ;  /* 0x00000013090c7227 */ /* 0x000fc8000782000c */
[----:B------:R-:W-:Y:S01]  /*0f80*/  IMAD.HI.U32 R19, R9, R21, RZ ;  /* 0x0000001509137227 */ /* 0x000fe200078e00ff */
[----:B------:R-:W-:-:S04]  /*0f90*/  IADD3 R13, P2, PT, R23, R12, RZ ;  /* 0x0000000c170d7210 */ /* 0x000fc80007f5e0ff */
[----:B------:R-:W-:Y:S01]  /*0fa0*/  IADD3.X R19, PT, PT, R19, R9, RZ, P0, !PT ;  /* 0x0000000913137210 */ /* 0x000fe200007fe4ff */
[----:B------:R-:W-:-:S03]  /*0fb0*/  IMAD.WIDE.U32 R8, R13, R4, RZ ;  /* 0x000000040d087225 */ /* 0x000fc600078e00ff */
[----:B------:R-:W-:Y:S01]  /*0fc0*/  IADD3.X R19, PT, PT, RZ, RZ, R19, P2, P1 ;  /* 0x000000ffff137210 */ /* 0x000fe200017e2413 */
[----:B------:R-:W-:Y:S01]  /*0fd0*/  IMAD R9, R13, R5, R9 ;  /* 0x000000050d097224 */ /* 0x000fe200078e0209 */
[----:B------:R-:W-:Y:S02]  /*0fe0*/  IADD3 R21, P0, PT, RZ, -R8, RZ ;  /* 0x80000008ff157210 */ /* 0x000fe40007f1e0ff */
[----:B------:R-:W-:Y:S01]  /*0ff0*/  ISETP.GE.AND P1, PT, R11, RZ, PT ;  /* 0x000000ff0b00720c */ /* 0x000fe20003f26270 */
[----:B------:R-:W-:Y:S02]  /*1000*/  IMAD R9, R19, R4, R9 ;  /* 0x0000000413097224 */ /* 0x000fe400078e0209 */
[----:B------:R-:W-:-:S04]  /*1010*/  IMAD.HI.U32 R12, R13, R21, RZ ;  /* 0x000000150d0c7227 */ /* 0x000fc800078e00ff */
[----:B------:R-:W-:Y:S01]  /*1020*/  IMAD.X R8, RZ, RZ, ~R9, P0 ;  /* 0x000000ffff087224 */ /* 0x000fe200000e0e09 */
[----:B------:R-:W-:-:S03]  /*1030*/  IADD3 R9, P4, PT, RZ, -R14, RZ ;  /* 0x8000000eff097210 */ /* 0x000fc60007f9e0ff */
[----:B------:R-:W-:-:S04]  /*1040*/  IMAD.WIDE.U32 R12, P0, R13, R8, R12 ;  /* 0x000000080d0c7225 */ /* 0x000fc8000780000c */
[----:B------:R-:W-:Y:S01]  /*1050*/  IMAD.HI.U32 R12, P2, R19, R21, R12 ;  /* 0x00000015130c7227 */ /* 0x000fe2000784000c */
[----:B------:R-:W-:-:S03]  /*1060*/  SEL R13, R9, R14, !P1 ;  /* 0x0000000e090d7207 */ /* 0x000fc60004800000 */
[CC--:B------:R-:W-:Y:S02]  /*1070*/  IMAD R21, R19.reuse, R8.reuse, RZ ;  /* 0x0000000813157224 */ /* 0x0c0fe400078e02ff */
[----:B------:R-:W-:-:S03]  /*1080*/  IMAD.HI.U32 R8, R19, R8, RZ ;  /* 0x0000000813087227 */ /* 0x000fc600078e00ff */
[----:B------:R-:W-:Y:S01]  /*1090*/  IADD3 R12, P3, PT, R21, R12, RZ ;  /* 0x0000000c150c7210 */ /* 0x000fe20007f7e0ff */
[----:B------:R-:W-:Y:S01]  /*10a0*/  IMAD.X R14, RZ, RZ, ~R11, P4 ;  /* 0x000000ffff0e7224 */ /* 0x000fe200020e0e0b */
[----:B------:R-:W-:Y:S01]  /*10b0*/  IADD3.X R19, PT, PT, R8, R19, RZ, P0, !PT ;  /* 0x0000001308137210 */ /* 0x000fe200007fe4ff */
[----:B------:R-:W-:Y:S02]  /*10c0*/  IMAD.MOV.U32 R9, RZ, RZ, RZ ;  /* 0x000000ffff097224 */ /* 0x000fe400078e00ff */
[----:B------:R-:W-:Y:S01]  /*10d0*/  IMAD.HI.U32 R8, R12, R13, RZ ;  /* 0x0000000d0c087227 */ /* 0x000fe200078e00ff */
[----:B------:R-:W-:Y:S02]  /*10e0*/  SEL R11, R14, R11, !P1 ;  /* 0x0000000b0e0b7207 */ /* 0x000fe40004800000 */
[----:B------:R-:W-:-:S03]  /*10f0*/  IADD3.X R14, PT, PT, RZ, RZ, R19, P3, P2 ;  /* 0x000000ffff0e7210 */ /* 0x000fc60001fe4413 */
[----:B------:R-:W-:-:S04]  /*1100*/  IMAD.WIDE.U32 R8, R12, R11, R8 ;  /* 0x0000000b0c087225 */ /* 0x000fc800078e0008 */
[C---:B------:R-:W-:Y:S02]  /*1110*/  IMAD R19, R14.reuse, R11, RZ ;  /* 0x0000000b0e137224 */ /* 0x040fe400078e02ff */
[----:B------:R-:W-:-:S04]  /*1120*/  IMAD.HI.U32 R8, P0, R14, R13, R8 ;  /* 0x0000000d0e087227 */ /* 0x000fc80007800008 */
[----:B------:R-:W-:Y:S01]  /*1130*/  IMAD.HI.U32 R12, R14, R11, RZ ;  /* 0x0000000b0e0c7227 */ /* 0x000fe200078e00ff */
[----:B------:R-:W-:-:S03]  /*1140*/  IADD3 R19, P2, PT, R19, R8, RZ ;  /* 0x0000000813137210 */ /* 0x000fc60007f5e0ff */
[----:B------:R-:W-:Y:S02]  /*1150*/  IMAD.X R12, RZ, RZ, R12, P0 ;  /* 0x000000ffff0c7224 */ /* 0x000fe400000e060c */
[----:B------:R-:W-:-:S03]  /*1160*/  IMAD.WIDE.U32 R8, R19, R4, RZ ;  /* 0x0000000413087225 */ /* 0x000fc600078e00ff */
[----:B------:R-:W-:Y:S01]  /*1170*/  IADD3.X R21, PT, PT, RZ, R12, RZ, P2, !PT ;  /* 0x0000000cff157210 */ /* 0x000fe200017fe4ff */
[----:B------:R-:W-:Y:S01]  /*1180*/  IMAD R19, R19, R5, R9 ;  /* 0x0000000513137224 */ /* 0x000fe200078e0209 */
[----:B------:R-:W-:-:S03]  /*1190*/  IADD3 R13, P2, PT, -R8, R13, RZ ;  /* 0x0000000d080d7210 */ /* 0x000fc60007f5e1ff */
[-C--:B------:R-:W-:Y:S01]  /*11a0*/  IMAD R8, R21, R4.reuse, R19 ;  /* 0x0000000415087224 */ /* 0x080fe200078e0213 */
[----:B------:R-:W-:-:S03]  /*11b0*/  ISETP.GE.U32.AND P0, PT, R13, R4, PT ;  /* 0x000000040d00720c */ /* 0x000fc60003f06070 */
[----:B------:R-:W-:Y:S01]  /*11c0*/  IMAD.X R19, R11, 0x1, ~R8, P2 ;  /* 0x000000010b137824 */ /* 0x000fe200010e0e08 */
[----:B------:R-:W-:-:S04]  /*11d0*/  IADD3 R9, P2, PT, R13, -R4, RZ ;  /* 0x800000040d097210 */ /* 0x000fc80007f5e0ff */
[CC--:B------:R-:W-:Y:S02]  /*11e0*/  ISETP.GE.U32.AND.EX P0, PT, R19.reuse, R5.reuse, PT, P0 ;  /* 0x000000051300720c */ /* 0x0c0fe40003f06100 */
[----:B------:R-:W-:Y:S02]  /*11f0*/  IADD3.X R11, PT, PT, R19, ~R5, RZ, P2, !PT ;  /* 0x80000005130b7210 */ /* 0x000fe400017fe4ff */
[----:B------:R-:W-:Y:S02]  /*1200*/  SEL R9, R9, R13, P0 ;  /* 0x0000000d09097207 */ /* 0x000fe40000000000 */
[----:B------:R-:W-:Y:S02]  /*1210*/  SEL R11, R11, R19, P0 ;  /* 0x000000130b0b7207 */ /* 0x000fe40000000000 */
[C---:B------:R-:W-:Y:S01]  /*1220*/  ISETP.GE.U32.AND P0, PT, R9.reuse, R4, PT ;  /* 0x000000040900720c */ /* 0x040fe20003f06070 */
[----:B------:R-:W-:Y:S02]  /*1230*/  IMAD.IADD R8, R9, 0x1, -R4 ;  /* 0x0000000109087824 */ /* 0x000fe400078e0a04 */
[----:B------:R-:W-:Y:S01]  /*1240*/  IMAD.MOV.U32 R4, RZ, RZ, R0 ;  /* 0x000000ffff047224 */ /* 0x000fe200078e0000 */
[----:B------:R-:W-:-:S04]  /*1250*/  ISETP.GE.U32.AND.EX P0, PT, R11, R5, PT, P0 ;  /* 0x000000050b00720c */ /* 0x000fc80003f06100 */
[----:B------:R-:W-:Y:S02]  /*1260*/  SEL R8, R8, R9, P0 ;  /* 0x0000000908087207 */ /* 0x000fe40000000000 */
[----:B------:R-:W-:Y:S02]  /*1270*/  ISETP.NE.U32.AND P0, PT, RZ, UR6, PT ;  /* 0x00000006ff007c0c */ /* 0x000fe4000bf05070 */
[-C--:B------:R-:W-:Y:S02]  /*1280*/  IADD3 R5, PT, PT, RZ, -R8.reuse, RZ ;  /* 0x80000008ff057210 */ /* 0x080fe40007ffe0ff */
[----:B------:R-:W-:Y:S02]  /*1290*/  ISETP.NE.AND.EX P0, PT, R10, RZ, PT, P0 ;  /* 0x000000ff0a00720c */ /* 0x000fe40003f05300 */
[----:B------:R-:W-:Y:S02]  /*12a0*/  SEL R8, R5, R8, !P1 ;  /* 0x0000000805087207 */ /* 0x000fe40004800000 */
[----:B------:R-:W-:-:S02]  /*12b0*/  MOV R5, 0x0 ;  /* 0x0000000000057802 */ /* 0x000fc40000000f00 */
[----:B------:R-:W-:Y:S02]  /*12c0*/  SEL R8, R8, 0xffffffff, P0 ;  /* 0xffffffff08087807 */ /* 0x000fe40000000000 */
[----:B------:R-:W-:Y:S05]  /*12d0*/  RET.REL.NODEC R4 `(_Z20ntt_butterfly_kernelPiiiii) ;  /* 0xffffffec04487950 */ /* 0x000fea0003c3ffff */
.L_x_23:
        /* <DEDUP_REMOVED lines=10> */
.L_x_36:


//--------------------- .text._Z18bit_reverse_kernelPii --------------------------
	.section	.text._Z18bit_reverse_kernelPii,"ax",@progbits
	.align	128
        .global         _Z18bit_reverse_kernelPii
        .type           _Z18bit_reverse_kernelPii,@function
        .size           _Z18bit_reverse_kernelPii,(.L_x_40 - _Z18bit_reverse_kernelPii)
        .other          _Z18bit_reverse_kernelPii,@"STO_CUDA_ENTRY STV_DEFAULT"
_Z18bit_reverse_kernelPii:
.text._Z18bit_reverse_kernelPii:
[----:B------:R-:W-:Y:S01]  /*0000*/  LDC R1, c[0x0][0x37c] ;  /* 0x0000df00ff017b82 */ /* 0x000fe20000000800 */
[----:B------:R-:W0:Y:S07]  /*0010*/  S2R R3, SR_TID.X ;  /* 0x0000000000037919 */ /* 0x000e2e0000002100 */
[----:B------:R-:W0:Y:S01]  /*0020*/  S2UR UR4, SR_CTAID.X ;  /* 0x00000000000479c3 */ /* 0x000e220000002500 */
[----:B------:R-:W1:Y:S01]  /*0030*/  LDCU UR6, c[0x0][0x388] ;  /* 0x00007100ff0677ac */ /* 0x000e620008000800 */
[----:B------:R-:W2:Y:S06]  /*0040*/  LDCU UR5, c[0x0][0x388] ;  /* 0x00007100ff0577ac */ /* 0x000eac0008000800 */
[----:B------:R-:W0:Y:S02]  /*0050*/  LDC R0, c[0x0][0x360] ;  /* 0x0000d800ff007b82 */ /* 0x000e240000000800 */
[----:B0-----:R-:W-:-:S05]  /*0060*/  IMAD R0, R0, UR4, R3 ;  /* 0x0000000400007c24 */ /* 0x001fca000f8e0203 */
[----:B-1----:R-:W-:-:S13]  /*0070*/  ISETP.GE.AND P0, PT, R0, UR6, PT ;  /* 0x0000000600007c0c */ /* 0x002fda000bf06270 */
[----:B--2---:R-:W-:Y:S05]  /*0080*/  @P0 EXIT ;  /* 0x000000000000094d */ /* 0x004fea0003800000 */
[----:B------:R-:W-:Y:S01]  /*0090*/  UISETP.GE.AND UP0, UPT, UR6, 0x2, UPT ;  /* 0x000000020600788c */ /* 0x000fe2000bf06270 */
[----:B------:R-:W-:-:S08]  /*00a0*/  UMOV UR4, URZ ;  /* 0x000000ff00047c82 */ /* 0x000fd00008000000 */
[----:B------:R-:W-:Y:S05]  /*00b0*/  BRA.U !UP0, `(.L_x_24) ;  /* 0x0000000108187547 */ /* 0x000fea000b800000 */
[----:B------:R-:W-:-:S05]  /*00c0*/  UMOV UR4, URZ ;  /* 0x000000ff00047c82 */ /* 0x000fca0008000000 */
.L_x_25:
[----:B------:R-:W-:Y:S02]  /*00d0*/  UISETP.GT.U32.AND UP0, UPT, UR5, 0x3, UPT ;  /* 0x000000030500788c */ /* 0x000fe4000bf04070 */
[----:B------:R-:W-:Y:S02]  /*00e0*/  USHF.R.U32.HI UR6, URZ, 0x1, UR5 ;  /* 0x00000001ff067899 */ /* 0x000fe40008011605 */
[----:B------:R-:W-:-:S05]  /*00f0*/  UIADD3 UR4, UPT, UPT, UR4, 0x1, URZ ;  /* 0x0000000104047890 */ /* 0x000fca000fffe0ff */
[----:B------:R-:W-:Y:S01]  /*0100*/  UMOV UR5, UR6 ;  /* 0x0000000600057c82 */ /* 0x000fe20008000000 */
[----:B------:R-:W-:Y:S06]  /*0110*/  BRA.U UP0, `(.L_x_25) ;  /* 0xfffffffd00ec7547 */ /* 0x000fec000b83ffff */
.L_x_24:
[----:B------:R-:W-:Y:S01]  /*0120*/  UISETP.NE.AND UP0, UPT, UR4, URZ, UPT ;  /* 0x000000ff0400728c */ /* 0x000fe2000bf05270 */
[----:B------:R-:W-:-:S08]  /*0130*/  IMAD.MOV.U32 R5, RZ, RZ, RZ ;  /* 0x000000ffff057224 */ /* 0x000fd000078e00ff */
[----:B------:R-:W-:Y:S05]  /*0140*/  BRA.U !UP0, `(.L_x_26) ;  /* 0x0000000508cc7547 */ /* 0x000fea000b800000 */
[----:B------:R-:W-:Y:S01]  /*0150*/  UISETP.GE.U32.AND UP0, UPT, UR4, 0x4, UPT ;  /* 0x000000040400788c */ /* 0x000fe2000bf06070 */
[----:B------:R-:W-:Y:S01]  /*0160*/  IMAD.MOV.U32 R5, RZ, RZ, RZ ;  /* 0x000000ffff057224 */ /* 0x000fe200078e00ff */
[----:B------:R-:W-:Y:S01]  /*0170*/  ULOP3.LUT UR5, UR4, 0x3, URZ, 0xc0, !UPT ;  /* 0x0000000304057892 */ /* 0x000fe2000f8ec0ff */
[----:B------:R-:W-:-:S06]  /*0180*/  IMAD.MOV.U32 R2, RZ, RZ, R0 ;  /* 0x000000ffff027224 */ /* 0x000fcc00078e0000 */
[----:B------:R-:W-:Y:S05]  /*0190*/  BRA.U !UP0, `(.L_x_27) ;  /* 0x0000000508947547 */ /* 0x000fea000b800000 */
[----:B------:R-:W-:Y:S01]  /*01a0*/  ULOP3.LUT UR4, UR4, 0xfffffffc, URZ, 0xc0, !UPT ;  /* 0xfffffffc04047892 */ /* 0x000fe2000f8ec0ff */
[----:B------:R-:W-:Y:S02]  /*01b0*/  IMAD.MOV.U32 R5, RZ, RZ, RZ ;  /* 0x000000ffff057224 */ /* 0x000fe400078e00ff */
[----:B------:R-:W-:Y:S01]  /*01c0*/  IMAD.MOV.U32 R2, RZ, RZ, R0 ;  /* 0x000000ffff027224 */ /* 0x000fe200078e0000 */
[----:B------:R-:W-:-:S04]  /*01d0*/  UIADD3 UR4, UPT, UPT, -UR4, URZ, URZ ;  /* 0x000000ff04047290 */ /* 0x000fc8000fffe1ff */
[----:B------:R-:W-:-:S09]  /*01e0*/  UISETP.GE.AND UP0, UPT, UR4, URZ, UPT ;  /* 0x000000ff0400728c */ /* 0x000fd2000bf06270 */
[----:B------:R-:W-:Y:S05]  /*01f0*/  BRA.U UP0, `(.L_x_28) ;  /* 0x0000000500447547 */ /* 0x000fea000b800000 */
[----:B------:R-:W-:Y:S02]  /*0200*/  UIADD3 UR6, UPT, UPT, -UR4, URZ, URZ ;  /* 0x000000ff04067290 */ /* 0x000fe4000fffe1ff */
[----:B------:R-:W-:Y:S02]  /*0210*/  UPLOP3.LUT UP0, UPT, UPT, UPT, UPT, 0x80, 0x8 ;  /* 0x000000000008789c */ /* 0x000fe40003f0f070 */
[----:B------:R-:W-:-:S09]  /*0220*/  UISETP.GT.AND UP1, UPT, UR6, 0xc, UPT ;  /* 0x0000000c0600788c */ /* 0x000fd2000bf24270 */
[----:B------:R-:W-:Y:S05]  /*0230*/  BRA.U !UP1, `(.L_x_29) ;  /* 0x0000000109c07547 */ /* 0x000fea000b800000 */
[----:B------:R-:W-:-:S11]  /*0240*/  UPLOP3.LUT UP0, UPT, UPT, UPT, UPT, 0x40, 0x4 ;  /* 0x000000000004789c */ /* 0x000fd60003f0e870 */
.L_x_30:
[C---:B------:R-:W-:Y:S01]  /*0250*/  IMAD.SHL.U32 R3, R2.reuse, 0x4, RZ ;  /* 0x0000000402037824 */ /* 0x040fe200078e00ff */
[--C-:B------:R-:W-:Y:S01]  /*0260*/  SHF.R.S32.HI R8, RZ, 0x4, R2.reuse ;  /* 0x00000004ff087819 */ /* 0x100fe20000011402 */
[----:B------:R-:W-:Y:S01]  /*0270*/  UIADD3 UR4, UPT, UPT, UR4, 0x10, URZ ;  /* 0x0000001004047890 */ /* 0x000fe2000fffe0ff */
[----:B------:R-:W-:Y:S02]  /*0280*/  LOP3.LUT R7, R2, 0x2, RZ, 0xc0, !PT ;  /* 0x0000000202077812 */ /* 0x000fe400078ec0ff */
[----:B------:R-:W-:Y:S01]  /*0290*/  LOP3.LUT R4, R3, 0x4, RZ, 0xc0, !PT ;  /* 0x0000000403047812 */ /* 0x000fe200078ec0ff */
[----:B------:R-:W-:Y:S01]  /*02a0*/  UISETP.GE.AND UP1, UPT, UR4, -0xc, UPT ;  /* 0xfffffff40400788c */ /* 0x000fe2000bf26270 */
[----:B------:R-:W-:-:S03]  /*02b0*/  SHF.R.U32.HI R3, RZ, 0x2, R2 ;  /* 0x00000002ff037819 */ /* 0x000fc60000011602 */
[----:B------:R-:W-:Y:S01]  /*02c0*/  IMAD R4, R5, 0x8, R4 ;  /* 0x0000000805047824 */ /* 0x000fe200078e0204 */
[----:B------:R-:W-:Y:S02]  /*02d0*/  SHF.R.U32.HI R5, RZ, 0x3, R2 ;  /* 0x00000003ff057819 */ /* 0x000fe40000011602 */
[----:B------:R-:W-:Y:S02]  /*02e0*/  LOP3.LUT R3, R3, 0x1, RZ, 0xc0, !PT ;  /* 0x0000000103037812 */ /* 0x000fe400078ec0ff */
[----:B------:R-:W-:Y:S01]  /*02f0*/  LOP3.LUT R6, R5, 0x1, RZ, 0xc0, !PT ;  /* 0x0000000105067812 */ /* 0x000fe200078ec0ff */
[----:B------:R-:W-:Y:S01]  /*0300*/  IMAD.SHL.U32 R5, R8, 0x4, RZ ;  /* 0x0000000408057824 */ /* 0x000fe200078e00ff */
[----:B------:R-:W-:-:S04]  /*0310*/  IADD3 R3, PT, PT, R3, R7, R4 ;  /* 0x0000000703037210 */ /* 0x000fc80007ffe004 */
[----:B------:R-:W-:Y:S01]  /*0320*/  LOP3.LUT R4, R5, 0x4, RZ, 0xc0, !PT ;  /* 0x0000000405047812 */ /* 0x000fe200078ec0ff */
[----:B------:R-:W-:Y:S01]  /*0330*/  IMAD R3, R3, 0x2, R6 ;  /* 0x0000000203037824 */ /* 0x000fe200078e0206 */
[----:B------:R-:W-:Y:S02]  /*0340*/  SHF.R.U32.HI R5, RZ, 0x2, R8 ;  /* 0x00000002ff057819 */ /* 0x000fe40000011608 */
[----:B------:R-:W-:Y:S01]  /*0350*/  SHF.R.S32.HI R6, RZ, 0x8, R2 ;  /* 0x00000008ff067819 */ /* 0x000fe20000011402 */
[----:B------:R-:W-:Y:S01]  /*0360*/  IMAD R3, R3, 0x8, R4 ;  /* 0x0000000803037824 */ /* 0x000fe200078e0204 */
[----:B------:R-:W-:Y:S02]  /*0370*/  LOP3.LUT R4, R8, 0x2, RZ, 0xc0, !PT ;  /* 0x0000000208047812 */ /* 0x000fe400078ec0ff */
[----:B------:R-:W-:Y:S01]  /*0380*/  SHF.R.U32.HI R8, RZ, 0x3, R8 ;  /* 0x00000003ff087819 */ /* 0x000fe20000011608 */
[----:B------:R-:W-:Y:S01]  /*0390*/  IMAD.SHL.U32 R7, R6, 0x4, RZ ;  /* 0x0000000406077824 */ /* 0x000fe200078e00ff */
[----:B------:R-:W-:-:S02]  /*03a0*/  LOP3.LUT R5, R5, 0x1, RZ, 0xc0, !PT ;  /* 0x0000000105057812 */ /* 0x000fc400078ec0ff */
[----:B------:R-:W-:Y:S02]  /*03b0*/  LOP3.LUT R8, R8, 0x1, RZ, 0xc0, !PT ;  /* 0x0000000108087812 */ /* 0x000fe400078ec0ff */
[----:B------:R-:W-:Y:S02]  /*03c0*/  IADD3 R3, PT, PT, R5, R4, R3 ;  /* 0x0000000405037210 */ /* 0x000fe40007ffe003 */
[----:B------:R-:W-:Y:S02]  /*03d0*/  LOP3.LUT R4, R7, 0x4, RZ, 0xc0, !PT ;  /* 0x0000000407047812 */ /* 0x000fe400078ec0ff */
[----:B------:R-:W-:Y:S01]  /*03e0*/  SHF.R.U32.HI R5, RZ, 0x2, R6 ;  /* 0x00000002ff057819 */ /* 0x000fe20000011606 */
[----:B------:R-:W-:Y:S01]  /*03f0*/  IMAD R3, R3, 0x2, R8 ;  /* 0x0000000203037824 */ /* 0x000fe200078e0208 */
[----:B------:R-:W-:Y:S02]  /*0400*/  SHF.R.S32.HI R7, RZ, 0xc, R2 ;  /* 0x0000000cff077819 */ /* 0x000fe40000011402 */
[----:B------:R-:W-:Y:S01]  /*0410*/  LOP3.LUT R5, R5, 0x1, RZ, 0xc0, !PT ;  /* 0x0000000105057812 */ /* 0x000fe200078ec0ff */
[----:B------:R-:W-:Y:S01]  /*0420*/  IMAD R3, R3, 0x8, R4 ;  /* 0x0000000803037824 */ /* 0x000fe200078e0204 */
[----:B------:R-:W-:Y:S01]  /*0430*/  LOP3.LUT R4, R6, 0x2, RZ, 0xc0, !PT ;  /* 0x0000000206047812 */ /* 0x000fe200078ec0ff */
[----:B------:R-:W-:Y:S01]  /*0440*/  IMAD.SHL.U32 R8, R7, 0x4, RZ ;  /* 0x0000000407087824 */ /* 0x000fe200078e00ff */
[----:B------:R-:W-:-:S02]  /*0450*/  SHF.R.U32.HI R6, RZ, 0x3, R6 ;  /* 0x00000003ff067819 */ /* 0x000fc40000011606 */
[----:B------:R-:W-:Y:S02]  /*0460*/  IADD3 R3, PT, PT, R5, R4, R3 ;  /* 0x0000000405037210 */ /* 0x000fe40007ffe003 */
[----:B------:R-:W-:Y:S02]  /*0470*/  LOP3.LUT R6, R6, 0x1, RZ, 0xc0, !PT ;  /* 0x0000000106067812 */ /* 0x000fe400078ec0ff */
[----:B------:R-:W-:Y:S02]  /*0480*/  LOP3.LUT R8, R8, 0x4, RZ, 0xc0, !PT ;  /* 0x0000000408087812 */ /* 0x000fe400078ec0ff */
[--C-:B------:R-:W-:Y:S01]  /*0490*/  SHF.R.U32.HI R4, RZ, 0x2, R7.reuse ;  /* 0x00000002ff047819 */ /* 0x100fe20000011607 */
[----:B------:R-:W-:Y:S01]  /*04a0*/  IMAD R3, R3, 0x2, R6 ;  /* 0x0000000203037824 */ /* 0x000fe200078e0206 */
[----:B------:R-:W-:Y:S02]  /*04b0*/  LOP3.LUT R6, R7, 0x2, RZ, 0xc0, !PT ;  /* 0x0000000207067812 */ /* 0x000fe400078ec0ff */
[----:B------:R-:W-:Y:S01]  /*04c0*/  SHF.R.U32.HI R7, RZ, 0x3, R7 ;  /* 0x00000003ff077819 */ /* 0x000fe20000011607 */
[----:B------:R-:W-:Y:S01]  /*04d0*/  IMAD R3, R3, 0x8, R8 ;  /* 0x0000000803037824 */ /* 0x000fe200078e0208 */
[----:B------:R-:W-:-:S02]  /*04e0*/  LOP3.LUT R4, R4, 0x1, RZ, 0xc0, !PT ;  /* 0x0000000104047812 */ /* 0x000fc400078ec0ff */
[----:B------:R-:W-:Y:S02]  /*04f0*/  LOP3.LUT R8, R7, 0x1, RZ, 0xc0, !PT ;  /* 0x0000000107087812 */ /* 0x000fe400078ec0ff */
[----:B------:R-:W-:Y:S02]  /*0500*/  IADD3 R3, PT, PT, R4, R6, R3 ;  /* 0x0000000604037210 */ /* 0x000fe40007ffe003 */
[----:B------:R-:W-:-:S03]  /*0510*/  SHF.R.S32.HI R2, RZ, 0x10, R2 ;  /* 0x00000010ff027819 */ /* 0x000fc60000011402 */
[----:B------:R-:W-:Y:S01]  /*0520*/  IMAD R5, R3, 0x2, R8 ;  /* 0x0000000203057824 */ /* 0x000fe200078e0208 */
[----:B------:R-:W-:Y:S06]  /*0530*/  BRA.U !UP1, `(.L_x_30) ;  /* 0xfffffffd09447547 */ /* 0x000fec000b83ffff */
.L_x_29:
[----:B------:R-:W-:-:S04]  /*0540*/  UIADD3 UR6, UPT, UPT, -UR4, URZ, URZ ;  /* 0x000000ff04067290 */ /* 0x000fc8000fffe1ff */
[----:B------:R-:W-:-:S09]  /*0550*/  UISETP.GT.AND UP1, UPT, UR6, 0x4, UPT ;  /* 0x000000040600788c */ /* 0x000fd2000bf24270 */
[----:B------:R-:W-:Y:S05]  /*0560*/  BRA.U !UP1, `(.L_x_31) ;  /* 0x0000000109607547 */ /* 0x000fea000b800000 */
[C---:B------:R-:W-:Y:S01]  /*0570*/  IMAD.SHL.U32 R3, R2.reuse, 0x4, RZ ;  /* 0x0000000402037824 */ /* 0x040fe200078e00ff */
[--C-:B------:R-:W-:Y:S01]  /*0580*/  SHF.R.S32.HI R8, RZ, 0x4, R2.reuse ;  /* 0x00000004ff087819 */ /* 0x100fe20000011402 */
[----:B------:R-:W-:Y:S01]  /*0590*/  UIADD3 UR4, UPT, UPT, UR4, 0x8, URZ ;  /* 0x0000000804047890 */ /* 0x000fe2000fffe0ff */
[----:B------:R-:W-:Y:S01]  /*05a0*/  LOP3.LUT R7, R2, 0x2, RZ, 0xc0, !PT ;  /* 0x0000000202077812 */ /* 0x000fe200078ec0ff */
[----:B------:R-:W-:Y:S01]  /*05b0*/  UPLOP3.LUT UP0, UPT, UPT, UPT, UPT, 0x40, 0x4 ;  /* 0x000000000004789c */ /* 0x000fe20003f0e870 */
[----:B------:R-:W-:Y:S02]  /*05c0*/  LOP3.LUT R4, R3, 0x4, RZ, 0xc0, !PT ;  /* 0x0000000403047812 */ /* 0x000fe400078ec0ff */
[----:B------:R-:W-:-:S03]  /*05d0*/  SHF.R.U32.HI R3, RZ, 0x2, R2 ;  /* 0x00000002ff037819 */ /* 0x000fc60000011602 */
[----:B------:R-:W-:Y:S01]  /*05e0*/  IMAD R4, R5, 0x8, R4 ;  /* 0x0000000805047824 */ /* 0x000fe200078e0204 */
[----:B------:R-:W-:Y:S02]  /*05f0*/  SHF.R.U32.HI R5, RZ, 0x3, R2 ;  /* 0x00000003ff057819 */ /* 0x000fe40000011602 */
[----:B------:R-:W-:Y:S02]  /*0600*/  LOP3.LUT R3, R3, 0x1, RZ, 0xc0, !PT ;  /* 0x0000000103037812 */ /* 0x000fe400078ec0ff */
[----:B------:R-:W-:Y:S01]  /*0610*/  LOP3.LUT R6, R5, 0x1, RZ, 0xc0, !PT ;  /* 0x0000000105067812 */ /* 0x000fe200078ec0ff */
[----:B------:R-:W-:Y:S01]  /*0620*/  IMAD.SHL.U32 R5, R8, 0x4, RZ ;  /* 0x0000000408057824 */ /* 0x000fe200078e00ff */
[----:B------:R-:W-:Y:S02]  /*0630*/  IADD3 R3, PT, PT, R3, R7, R4 ;  /* 0x0000000703037210 */ /* 0x000fe40007ffe004 */
[----:B------:R-:W-:Y:S02]  /*0640*/  SHF.R.S32.HI R2, RZ, 0x8, R2 ;  /* 0x00000008ff027819 */ /* 0x000fe40000011402 */
[----:B------:R-:W-:Y:S01]  /*0650*/  LOP3.LUT R4, R5, 0x4, RZ, 0xc0, !PT ;  /* 0x0000000405047812 */ /* 0x000fe200078ec0ff */
[----:B------:R-:W-:Y:S01]  /*0660*/  IMAD R3, R3, 0x2, R6 ;  /* 0x0000000203037824 */ /* 0x000fe200078e0206 */
[----:B------:R-:W-:-:S02]  /*0670*/  SHF.R.U32.HI R5, RZ, 0x2, R8 ;  /* 0x00000002ff057819 */ /* 0x000fc40000011608 */
[----:B------:R-:W-:Y:S01]  /*0680*/  LOP3.LUT R6, R8, 0x2, RZ, 0xc0, !PT ;  /* 0x0000000208067812 */ /* 0x000fe200078ec0ff */
[----:B------:R-:W-:Y:S01]  /*0690*/  IMAD R3, R3, 0x8, R4 ;  /* 0x0000000803037824 */ /* 0x000fe200078e0204 */
[----:B------:R-:W-:Y:S02]  /*06a0*/  SHF.R.U32.HI R8, RZ, 0x3, R8 ;  /* 0x00000003ff087819 */ /* 0x000fe40000011608 */
[----:B------:R-:W-:Y:S02]  /*06b0*/  LOP3.LUT R5, R5, 0x1, RZ, 0xc0, !PT ;  /* 0x0000000105057812 */ /* 0x000fe400078ec0ff */
[----:B------:R-:W-:Y:S02]  /*06c0*/  LOP3.LUT R8, R8, 0x1, RZ, 0xc0, !PT ;  /* 0x0000000108087812 */ /* 0x000fe400078ec0ff */
[----:B------:R-:W-:-:S05]  /*06d0*/  IADD3 R5, PT, PT, R5, R6, R3 ;  /* 0x0000000605057210 */ /* 0x000fca0007ffe003 */
[----:B------:R-:W-:-:S07]  /*06e0*/  IMAD R5, R5, 0x2, R8 ;  /* 0x0000000205057824 */ /* 0x000fce00078e0208 */
.L_x_31:
[----:B------:R-:W-:-:S09]  /*06f0*/  UISETP.NE.OR UP0, UPT, UR4, URZ, UP0 ;  /* 0x000000ff0400728c */ /* 0x000fd20008705670 */
[----:B------:R-:W-:Y:S05]  /*0700*/  BRA.U !UP0, `(.L_x_27) ;  /* 0x0000000108387547 */ /* 0x000fea000b800000 */
.L_x_28:
[----:B------:R-:W-:Y:S01]  /*0710*/  IMAD.SHL.U32 R3, R2, 0x4, RZ ;  /* 0x0000000402037824 */ /* 0x000fe200078e00ff */
[----:B------:R-:W-:Y:S01]  /*0720*/  UIADD3 UR4, UPT, UPT, UR4, 0x4, URZ ;  /* 0x0000000404047890 */ /* 0x000fe2000fffe0ff */
[----:B------:R-:W-:-:S03]  /*0730*/  SHF.R.U32.HI R6, RZ, 0x3, R2 ;  /* 0x00000003ff067819 */ /* 0x000fc60000011602 */
[----:B------:R-:W-:Y:S01]  /*0740*/  LOP3.LUT R4, R3, 0x4, RZ, 0xc0, !PT ;  /* 0x0000000403047812 */ /* 0x000fe200078ec0ff */
[----:B------:R-:W-:Y:S01]  /*0750*/  UISETP.NE.AND UP0, UPT, UR4, URZ, UPT ;  /* 0x000000ff0400728c */ /* 0x000fe2000bf05270 */
[----:B------:R-:W-:Y:S02]  /*0760*/  SHF.R.U32.HI R3, RZ, 0x2, R2 ;  /* 0x00000002ff037819 */ /* 0x000fe40000011602 */
[----:B------:R-:W-:Y:S01]  /*0770*/  LOP3.LUT R6, R6, 0x1, RZ, 0xc0, !PT ;  /* 0x0000000106067812 */ /* 0x000fe200078ec0ff */
[----:B------:R-:W-:Y:S01]  /*0780*/  IMAD R4, R5, 0x8, R4 ;  /* 0x0000000805047824 */ /* 0x000fe200078e0204 */
[----:B------:R-:W-:Y:S02]  /*0790*/  LOP3.LUT R5, R2, 0x2, RZ, 0xc0, !PT ;  /* 0x0000000202057812 */ /* 0x000fe400078ec0ff */
[----:B------:R-:W-:Y:S02]  /*07a0*/  LOP3.LUT R3, R3, 0x1, RZ, 0xc0, !PT ;  /* 0x0000000103037812 */ /* 0x000fe400078ec0ff */
[----:B------:R-:W-:-:S02]  /*07b0*/  SHF.R.S32.HI R2, RZ, 0x4, R2 ;  /* 0x00000004ff027819 */ /* 0x000fc40000011402 */
[----:B------:R-:W-:-:S05]  /*07c0*/  IADD3 R5, PT, PT, R3, R5, R4 ;  /* 0x0000000503057210 */ /* 0x000fca0007ffe004 */
[----:B------:R-:W-:Y:S01]  /*07d0*/  IMAD R5, R5, 0x2, R6 ;  /* 0x0000000205057824 */ /* 0x000fe200078e0206 */
[----:B------:R-:W-:Y:S06]  /*07e0*/  BRA.U UP0, `(.L_x_28) ;  /* 0xfffffffd00c87547 */ /* 0x000fec000b83ffff */
.L_x_27:
[----:B------:R-:W-:-:S09]  /*07f0*/  UISETP.NE.AND UP0, UPT, UR5, URZ, UPT ;  /* 0x000000ff0500728c */ /* 0x000fd2000bf05270 */
[----:B------:R-:W-:Y:S05]  /*0800*/  BRA.U !UP0, `(.L_x_26) ;  /* 0x00000001081c7547 */ /* 0x000fea000b800000 */
[----:B------:R-:W-:-:S12]  /*0810*/  UIADD3 UR4, UPT, UPT, -UR5, URZ, URZ ;  /* 0x000000ff05047290 */ /* 0x000fd8000fffe1ff */
.L_x_32:
[----:B------:R-:W-:Y:S01]  /*0820*/  UIADD3 UR4, UPT, UPT, UR4, 0x1, URZ ;  /* 0x0000000104047890 */ /* 0x000fe2000fffe0ff */
[----:B------:R-:W-:Y:S02]  /*0830*/  LOP3.LUT R4, R2, 0x1, RZ, 0xc0, !PT ;  /* 0x0000000102047812 */ /* 0x000fe400078ec0ff */
[----:B------:R-:W-:Y:S01]  /*0840*/  SHF.R.S32.HI R2, RZ, 0x1, R2 ;  /* 0x00000001ff027819 */ /* 0x000fe20000011402 */
[----:B------:R-:W-:Y:S02]  /*0850*/  UISETP.NE.AND UP0, UPT, UR4, URZ, UPT ;  /* 0x000000ff0400728c */ /* 0x000fe4000bf05270 */
[----:B------:R-:W-:-:S07]  /*0860*/  IMAD R5, R5, 0x2, R4 ;  /* 0x0000000205057824 */ /* 0x000fce00078e0204 */
[----:B------:R-:W-:Y:S05]  /*0870*/  BRA.U UP0, `(.L_x_32) ;  /* 0xfffffffd00e87547 */ /* 0x000fea000b83ffff */
.L_x_26:
[----:B------:R-:W-:-:S13]  /*0880*/  ISETP.GE.AND P0, PT, R0, R5, PT ;  /* 0x000000050000720c */ /* 0x000fda0003f06270 */
[----:B------:R-:W-:Y:S05]  /*0890*/  @P0 EXIT ;  /* 0x000000000000094d */ /* 0x000fea0003800000 */
[----:B------:R-:W0:Y:S01]  /*08a0*/  LDC.64 R2, c[0x0][0x380] ;  /* 0x0000e000ff027b82 */ /* 0x000e220000000a00 */
[----:B------:R-:W1:Y:S01]  /*08b0*/  LDCU.64 UR4, c[0x0][0x358] ;  /* 0x00006b00ff0477ac */ /* 0x000e620008000a00 */
[----:B0-----:R-:W-:-:S04]  /*08c0*/  IMAD.WIDE R4, R5, 0x4, R2 ;  /* 0x0000000405047825 */ /* 0x001fc800078e0202 */
[----:B------:R-:W-:Y:S01]  /*08d0*/  IMAD.WIDE R2, R0, 0x4, R2 ;  /* 0x0000000400027825 */ /* 0x000fe200078e0202 */
[----:B-1----:R-:W2:Y:S04]  /*08e0*/  LDG.E R9, desc[UR4][R4.64] ;  /* 0x0000000404097981 */ /* 0x002ea8000c1e1900 */
[----:B------:R-:W3:Y:S04]  /*08f0*/  LDG.E R7, desc[UR4][R2.64] ;  /* 0x0000000402077981 */ /* 0x000ee8000c1e1900 */
[----:B--2---:R-:W-:Y:S04]  /*0900*/  STG.E desc[UR4][R2.64], R9 ;  /* 0x0000000902007986 */ /* 0x004fe8000c101904 */
[----:B---3--:R-:W-:Y:S01]  /*0910*/  STG.E desc[UR4][R4.64], R7 ;  /* 0x0000000704007986 */ /* 0x008fe2000c101904 */
[----:B------:R-:W-:Y:S05]  /*0920*/  EXIT ;  /* 0x000000000000794d */ /* 0x000fea0003800000 */
.L_x_33:
        /* <DEDUP_REMOVED lines=13> */
.L_x_40:


//--------------------- .nv.shared.reserved.0     --------------------------
	.section	.nv.shared.reserved.0,"aw",@nobits
	.weak		__nv_reservedSMEM_offset_0_alias
	.size		__nv_reservedSMEM_offset_0_alias, 0, 64
	.other		__nv_reservedSMEM_offset_0_alias,@"STO_CUDA_RESERVED_SHARED STV_DEFAULT"
__nv_reservedSMEM_offset_0_alias:
	.zero		0
	.zero		64


//--------------------- .nv.constant0._Z16normalize_kernelPiiii --------------------------
	.section	.nv.constant0._Z16normalize_kernelPiiii,"a",@progbits
	.sectionflags	@""
	.align	4
.nv.constant0._Z16normalize_kernelPiiii:
	.zero		916


//--------------------- .nv.constant0._Z25pointwise_multiply_kernelPiS_ii --------------------------
	.section	.nv.constant0._Z25pointwise_multiply_kernelPiS_ii,"a",@progbits
	.sectionflags	@""
	.align	4
.nv.constant0._Z25pointwise_multiply_kernelPiS_ii:
	.zero		920


//--------------------- .nv.constant0._Z20ntt_butterfly_kernelPiiiii --------------------------
	.section	.nv.constant0._Z20ntt_butterfly_kernelPiiiii,"a",@progbits
	.sectionflags	@""
	.align	4
.nv.constant0._Z20ntt_butterfly_kernelPiiiii:
	.zero		920


//--------------------- .nv.constant0._Z18bit_reverse_kernelPii --------------------------
	.section	.nv.constant0._Z18bit_reverse_kernelPii,"a",@progbits
	.sectionflags	@""
	.align	4
.nv.constant0._Z18bit_reverse_kernelPii:
	.zero		908


//--------------------- SYMBOLS --------------------------

	.type		.nv.reservedSmem.offset0,@object
	.size		.nv.reservedSmem.offset0,0x4
